//
// Generated by NVIDIA NVVM Compiler
//
// Compiler Build ID: CL-36424714
// Cuda compilation tools, release 13.0, V13.0.88
// Based on NVVM 20.0.0
//

.version 9.0
.target sm_100
.address_size 64

	// .globl	_Z7kernel1PdS_iS_i
// _ZZ7Kernel3iPdS_S_E1w has been demoted
// _ZZ9Kernel3_0iPdS_S_E1w has been demoted

.visible .entry _Z7kernel1PdS_iS_i(
	.param .u64 .ptr .align 1 _Z7kernel1PdS_iS_i_param_0,
	.param .u64 .ptr .align 1 _Z7kernel1PdS_iS_i_param_1,
	.param .u32 _Z7kernel1PdS_iS_i_param_2,
	.param .u64 .ptr .align 1 _Z7kernel1PdS_iS_i_param_3,
	.param .u32 _Z7kernel1PdS_iS_i_param_4
)
{
	.reg .pred 	%p<3>;
	.reg .b32 	%r<8>;
	.reg .b64 	%rd<15>;
	.reg .b64 	%fd<7>;

	ld.param.u64 	%rd2, [_Z7kernel1PdS_iS_i_param_0];
	ld.param.u64 	%rd3, [_Z7kernel1PdS_iS_i_param_1];
	ld.param.u32 	%r3, [_Z7kernel1PdS_iS_i_param_2];
	ld.param.u64 	%rd4, [_Z7kernel1PdS_iS_i_param_3];
	cvta.to.global.u64 	%rd1, %rd4;
	mov.u32 	%r4, %ntid.x;
	mov.u32 	%r5, %ctaid.x;
	mov.u32 	%r6, %tid.x;
	mad.lo.s32 	%r1, %r4, %r5, %r6;
	setp.gt.s32 	%p1, %r1, 1023;
	@%p1 bra 	$L__BB0_4;
	cvta.to.global.u64 	%rd5, %rd3;
	shl.b32 	%r2, %r1, 10;
	add.s32 	%r7, %r2, %r3;
	mul.wide.s32 	%rd6, %r7, 8;
	add.s64 	%rd7, %rd1, %rd6;
	ld.global.f64 	%fd1, [%rd7];
	mul.wide.s32 	%rd8, %r1, 8;
	add.s64 	%rd9, %rd5, %rd8;
	st.global.f64 	[%rd9], %fd1;
	setp.leu.f64 	%p2, %fd1, 0d0000000000000000;
	mov.f64 	%fd6, 0d7FEFFFFFFFFFFFFF;
	@%p2 bra 	$L__BB0_3;
	mul.wide.s32 	%rd10, %r2, 8;
	add.s64 	%rd11, %rd1, %rd10;
	ld.global.f64 	%fd5, [%rd11];
	div.rn.f64 	%fd6, %fd5, %fd1;
$L__BB0_3:
	cvta.to.global.u64 	%rd12, %rd2;
	add.s64 	%rd14, %rd12, %rd8;
	st.global.f64 	[%rd14], %fd6;
$L__BB0_4:
	ret;

}
	// .globl	_Z9kernel1_0PdS_iS_i
.visible .entry _Z9kernel1_0PdS_iS_i(
	.param .u64 .ptr .align 1 _Z9kernel1_0PdS_iS_i_param_0,
	.param .u64 .ptr .align 1 _Z9kernel1_0PdS_iS_i_param_1,
	.param .u32 _Z9kernel1_0PdS_iS_i_param_2,
	.param .u64 .ptr .align 1 _Z9kernel1_0PdS_iS_i_param_3,
	.param .u32 _Z9kernel1_0PdS_iS_i_param_4
)
{
	.reg .pred 	%p<3>;
	.reg .b32 	%r<11>;
	.reg .b64 	%rd<21>;
	.reg .b64 	%fd<8>;

	ld.param.u64 	%rd4, [_Z9kernel1_0PdS_iS_i_param_0];
	ld.param.u64 	%rd5, [_Z9kernel1_0PdS_iS_i_param_1];
	ld.param.u32 	%r3, [_Z9kernel1_0PdS_iS_i_param_2];
	ld.param.u64 	%rd6, [_Z9kernel1_0PdS_iS_i_param_3];
	cvta.to.global.u64 	%rd1, %rd4;
	cvta.to.global.u64 	%rd2, %rd5;
	cvta.to.global.u64 	%rd3, %rd6;
	mov.u32 	%r4, %ntid.x;
	mov.u32 	%r5, %ctaid.x;
	mov.u32 	%r6, %tid.x;
	mad.lo.s32 	%r1, %r4, %r5, %r6;
	add.s32 	%r7, %r1, -1;
	setp.gt.u32 	%p1, %r7, 1022;
	@%p1 bra 	$L__BB1_4;
	shl.b32 	%r2, %r1, 10;
	add.s32 	%r10, %r2, %r3;
	mul.wide.s32 	%rd13, %r10, 8;
	add.s64 	%rd14, %rd3, %rd13;
	ld.global.f64 	%fd1, [%rd14];
	mul.wide.u32 	%rd15, %r1, 8;
	add.s64 	%rd16, %rd2, %rd15;
	st.global.f64 	[%rd16], %fd1;
	setp.leu.f64 	%p2, %fd1, 0d0000000000000000;
	mov.f64 	%fd7, 0d7FEFFFFFFFFFFFFF;
	@%p2 bra 	$L__BB1_3;
	mul.wide.u32 	%rd17, %r2, 8;
	add.s64 	%rd18, %rd3, %rd17;
	ld.global.f64 	%fd6, [%rd18];
	div.rn.f64 	%fd7, %fd6, %fd1;
$L__BB1_3:
	add.s64 	%rd20, %rd1, %rd15;
	st.global.f64 	[%rd20], %fd7;
	bra.uni 	$L__BB1_5;
$L__BB1_4:
	shl.b32 	%r8, %r1, 10;
	add.s32 	%r9, %r8, %r3;
	mul.wide.s32 	%rd7, %r9, 8;
	add.s64 	%rd8, %rd3, %rd7;
	ld.global.f64 	%fd4, [%rd8];
	mul.wide.s32 	%rd9, %r1, 8;
	add.s64 	%rd10, %rd2, %rd9;
	st.global.f64 	[%rd10], %fd4;
	add.s64 	%rd11, %rd1, %rd9;
	mov.b64 	%rd12, 9218868437227405311;
	st.global.u64 	[%rd11], %rd12;
$L__BB1_5:
	ret;

}
	// .globl	_Z7kernel2diPdS_S_
.visible .entry _Z7kernel2diPdS_S_(
	.param .f64 _Z7kernel2diPdS_S__param_0,
	.param .u32 _Z7kernel2diPdS_S__param_1,
	.param .u64 .ptr .align 1 _Z7kernel2diPdS_S__param_2,
	.param .u64 .ptr .align 1 _Z7kernel2diPdS_S__param_3,
	.param .u64 .ptr .align 1 _Z7kernel2diPdS_S__param_4
)
{
	.reg .pred 	%p<3>;
	.reg .b32 	%r<8>;
	.reg .b64 	%rd<14>;
	.reg .b64 	%fd<4>;

	ld.param.f64 	%fd1, [_Z7kernel2diPdS_S__param_0];
	ld.param.u32 	%r2, [_Z7kernel2diPdS_S__param_1];
	ld.param.u64 	%rd1, [_Z7kernel2diPdS_S__param_2];
	ld.param.u64 	%rd2, [_Z7kernel2diPdS_S__param_3];
	ld.param.u64 	%rd3, [_Z7kernel2diPdS_S__param_4];
	mov.u32 	%r3, %ntid.x;
	mov.u32 	%r4, %ctaid.x;
	mov.u32 	%r5, %tid.x;
	mad.lo.s32 	%r1, %r3, %r4, %r5;
	setp.ne.s32 	%p1, %r1, 0;
	@%p1 bra 	$L__BB2_2;
	cvta.to.global.u64 	%rd4, %rd1;
	mul.wide.s32 	%rd5, %r2, 8;
	add.s64 	%rd6, %rd4, %rd5;
	mov.b64 	%rd7, -4616189618054758400;
	st.global.u64 	[%rd6], %rd7;
	bra.uni 	$L__BB2_3;
$L__BB2_2:
	setp.gt.s32 	%p2, %r1, 1023;
	@%p2 bra 	$L__BB2_4;
$L__BB2_3:
	shl.b32 	%r6, %r2, 10;
	add.s32 	%r7, %r6, %r1;
	cvta.to.global.u64 	%rd8, %rd3;
	mul.wide.s32 	%rd9, %r7, 8;
	add.s64 	%rd10, %rd8, %rd9;
	ld.global.f64 	%fd2, [%rd10];
	div.rn.f64 	%fd3, %fd2, %fd1;
	cvta.to.global.u64 	%rd11, %rd2;
	mul.wide.s32 	%rd12, %r1, 8;
	add.s64 	%rd13, %rd11, %rd12;
	st.global.f64 	[%rd13], %fd3;
$L__BB2_4:
	ret;

}
	// .globl	_Z7Kernel3iPdS_S_
.visible .entry _Z7Kernel3iPdS_S_(
	.param .u32 _Z7Kernel3iPdS_S__param_0,
	.param .u64 .ptr .align 1 _Z7Kernel3iPdS_S__param_1,
	.param .u64 .ptr .align 1 _Z7Kernel3iPdS_S__param_2,
	.param .u64 .ptr .align 1 _Z7Kernel3iPdS_S__param_3
)
{
	.reg .pred 	%p<5>;
	.reg .b32 	%r<15>;
	.reg .b64 	%rd<13>;
	.reg .b64 	%fd<7>;
	// demoted variable
	.shared .align 8 .b8 _ZZ7Kernel3iPdS_S_E1w[256];
	ld.param.u32 	%r6, [_Z7Kernel3iPdS_S__param_0];
	ld.param.u64 	%rd2, [_Z7Kernel3iPdS_S__param_1];
	ld.param.u64 	%rd3, [_Z7Kernel3iPdS_S__param_2];
	ld.param.u64 	%rd4, [_Z7Kernel3iPdS_S__param_3];
	mov.u32 	%r7, %ntid.x;
	mov.u32 	%r8, %ctaid.x;
	mov.u32 	%r1, %tid.x;
	mad.lo.s32 	%r2, %r7, %r8, %r1;
	mov.u32 	%r9, %ntid.y;
	mov.u32 	%r10, %ctaid.y;
	mov.u32 	%r3, %tid.y;
	mad.lo.s32 	%r4, %r9, %r10, %r3;
	setp.ge.s32 	%p1, %r4, %r6;
	setp.gt.s32 	%p2, %r2, 1023;
	or.pred  	%p3, %p1, %p2;
	@%p3 bra 	$L__BB3_4;
	cvta.to.global.u64 	%rd5, %rd4;
	shl.b32 	%r11, %r4, 10;
	add.s32 	%r12, %r11, %r2;
	mul.wide.s32 	%rd6, %r12, 8;
	add.s64 	%rd1, %rd5, %rd6;
	ld.global.f64 	%fd1, [%rd1];
	setp.ne.s32 	%p4, %r1, 0;
	shl.b32 	%r13, %r3, 3;
	mov.u32 	%r14, _ZZ7Kernel3iPdS_S_E1w;
	add.s32 	%r5, %r14, %r13;
	@%p4 bra 	$L__BB3_3;
	cvta.to.global.u64 	%rd7, %rd2;
	mul.wide.u32 	%rd8, %r4, 8;
	add.s64 	%rd9, %rd7, %rd8;
	ld.global.f64 	%fd2, [%rd9];
	st.shared.f64 	[%r5], %fd2;
$L__BB3_3:
	bar.sync 	0;
	ld.shared.f64 	%fd3, [%r5];
	cvta.to.global.u64 	%rd10, %rd3;
	mul.wide.s32 	%rd11, %r2, 8;
	add.s64 	%rd12, %rd10, %rd11;
	ld.global.f64 	%fd4, [%rd12];
	mul.f64 	%fd5, %fd3, %fd4;
	sub.f64 	%fd6, %fd1, %fd5;
	st.global.f64 	[%rd1], %fd6;
$L__BB3_4:
	ret;

}
	// .globl	_Z9Kernel3_0iPdS_S_
.visible .entry _Z9Kernel3_0iPdS_S_(
	.param .u32 _Z9Kernel3_0iPdS_S__param_0,
	.param .u64 .ptr .align 1 _Z9Kernel3_0iPdS_S__param_1,
	.param .u64 .ptr .align 1 _Z9Kernel3_0iPdS_S__param_2,
	.param .u64 .ptr .align 1 _Z9Kernel3_0iPdS_S__param_3
)
{
	.reg .pred 	%p<9>;
	.reg .b32 	%r<18>;
	.reg .b64 	%rd<13>;
	.reg .b64 	%fd<7>;
	// demoted variable
	.shared .align 8 .b8 _ZZ9Kernel3_0iPdS_S_E1w[256];
	ld.param.u32 	%r8, [_Z9Kernel3_0iPdS_S__param_0];
	ld.param.u64 	%rd2, [_Z9Kernel3_0iPdS_S__param_1];
	ld.param.u64 	%rd3, [_Z9Kernel3_0iPdS_S__param_2];
	ld.param.u64 	%rd4, [_Z9Kernel3_0iPdS_S__param_3];
	mov.u32 	%r9, %ntid.x;
	mov.u32 	%r1, %ctaid.x;
	mov.u32 	%r2, %tid.x;
	mad.lo.s32 	%r3, %r9, %r1, %r2;
	mov.u32 	%r10, %ntid.y;
	mov.u32 	%r4, %ctaid.y;
	mov.u32 	%r5, %tid.y;
	mad.lo.s32 	%r11, %r10, %r4, %r5;
	or.b32  	%r12, %r3, %r11;
	setp.eq.s32 	%p1, %r12, 0;
	@%p1 bra 	$L__BB4_6;
	setp.ge.s32 	%p2, %r11, %r8;
	setp.gt.s32 	%p3, %r3, 1023;
	or.pred  	%p4, %p2, %p3;
	@%p4 bra 	$L__BB4_6;
	shl.b32 	%r13, %r11, 10;
	add.s32 	%r14, %r13, %r3;
	cvta.to.global.u64 	%rd5, %rd4;
	mul.wide.s32 	%rd6, %r14, 8;
	add.s64 	%rd1, %rd5, %rd6;
	ld.global.f64 	%fd1, [%rd1];
	setp.eq.s32 	%p5, %r2, 0;
	shl.b32 	%r15, %r5, 3;
	mov.u32 	%r16, _ZZ9Kernel3_0iPdS_S_E1w;
	add.s32 	%r7, %r16, %r15;
	@%p5 bra 	$L__BB4_4;
	or.b32  	%r17, %r1, %r4;
	setp.ne.s32 	%p6, %r17, 0;
	setp.ne.s32 	%p7, %r2, 1;
	or.pred  	%p8, %p7, %p6;
	@%p8 bra 	$L__BB4_5;
$L__BB4_4:
	cvta.to.global.u64 	%rd7, %rd2;
	mul.wide.u32 	%rd8, %r11, 8;
	add.s64 	%rd9, %rd7, %rd8;
	ld.global.f64 	%fd2, [%rd9];
	st.shared.f64 	[%r7], %fd2;
$L__BB4_5:
	bar.sync 	0;
	ld.shared.f64 	%fd3, [%r7];
	cvta.to.global.u64 	%rd10, %rd3;
	mul.wide.s32 	%rd11, %r3, 8;
	add.s64 	%rd12, %rd10, %rd11;
	ld.global.f64 	%fd4, [%rd12];
	mul.f64 	%fd5, %fd3, %fd4;
	sub.f64 	%fd6, %fd1, %fd5;
	st.global.f64 	[%rd1], %fd6;
$L__BB4_6:
	ret;

}
	// .globl	_Z7Kernel4iidPdS_
.visible .entry _Z7Kernel4iidPdS_(
	.param .u32 _Z7Kernel4iidPdS__param_0,
	.param .u32 _Z7Kernel4iidPdS__param_1,
	.param .f64 _Z7Kernel4iidPdS__param_2,
	.param .u64 .ptr .align 1 _Z7Kernel4iidPdS__param_3,
	.param .u64 .ptr .align 1 _Z7Kernel4iidPdS__param_4
)
{
	.reg .pred 	%p<2>;
	.reg .b32 	%r<9>;
	.reg .b64 	%rd<9>;
	.reg .b64 	%fd<5>;

	ld.param.u32 	%r3, [_Z7Kernel4iidPdS__param_0];
	ld.param.u32 	%r2, [_Z7Kernel4iidPdS__param_1];
	ld.param.f64 	%fd1, [_Z7Kernel4iidPdS__param_2];
	ld.param.u64 	%rd1, [_Z7Kernel4iidPdS__param_3];
	ld.param.u64 	%rd2, [_Z7Kernel4iidPdS__param_4];
	mov.u32 	%r4, %ntid.x;
	mov.u32 	%r5, %ctaid.x;
	mov.u32 	%r6, %tid.x;
	mad.lo.s32 	%r1, %r4, %r5, %r6;
	setp.ge.s32 	%p1, %r1, %r3;
	@%p1 bra 	$L__BB5_2;
	cvta.to.global.u64 	%rd3, %rd1;
	cvta.to.global.u64 	%rd4, %rd2;
	mul.wide.s32 	%rd5, %r1, 8;
	add.s64 	%rd6, %rd3, %rd5;
	ld.global.f64 	%fd2, [%rd6];
	neg.f64 	%fd3, %fd2;
	div.rn.f64 	%fd4, %fd3, %fd1;
	shl.b32 	%r7, %r1, 10;
	add.s32 	%r8, %r7, %r2;
	mul.wide.s32 	%rd7, %r8, 8;
	add.s64 	%rd8, %rd4, %rd7;
	st.global.f64 	[%rd8], %fd4;
$L__BB5_2:
	ret;

}


// ===== COMPILED SASS (sm_100) =====

	.target	sm_100

	.elftype	@"ET_EXEC"


//--------------------- .note.nv.tkinfo           --------------------------
	.section	.note.nv.tkinfo,"",@"SHT_NOTE"
	.sectionflags	@"SHF_NOTE_NV_TKINFO"
	.tkinfo
        /*0018*/ 	.word	0x00000002
        /*0030*/ 	.string	""
        /*0030*/ 	.string	"ptxas"
        /*0030*/ 	.string	"Cuda compilation tools, release 13.0, V13.0.88"
        /*0030*/ 	.string	"Build cuda_13.0.r13.0/compiler.36424714_0"
        /*0030*/ 	.string	"-arch sm_100 -m 64 "



//--------------------- .note.nv.cuinfo           --------------------------
	.section	.note.nv.cuinfo,"",@"SHT_NOTE"
	.sectionflags	@"SHF_NOTE_NV_CUINFO"
        /*0018*/ 	.short	0x0002
        /*001a*/ 	.short	0x0064
        /*001c*/ 	.short	0x0082
	.zero		2


//--------------------- .nv.info                  --------------------------
	.section	.nv.info,"",@"SHT_CUDA_INFO"
	.align	4


	//----- nvinfo : EIATTR_REGCOUNT
	.align		4
        /*0000*/ 	.byte	0x04, 0x2f
        /*0002*/ 	.short	(.L_1 - .L_0)
	.align		4
.L_0:
        /*0004*/ 	.word	index@(_Z7kernel1PdS_iS_i)
        /*0008*/ 	.word	0x00000019


	//----- nvinfo : EIATTR_FRAME_SIZE
	.align		4
.L_1:
        /*000c*/ 	.byte	0x04, 0x11
        /*000e*/ 	.short	(.L_3 - .L_2)
	.align		4
.L_2:
        /*0010*/ 	.word	index@($__internal_3_$__cuda_sm20_div_rn_f64_full)
        /*0014*/ 	.word	0x00000000


	//----- nvinfo : EIATTR_FRAME_SIZE
	.align		4
.L_3:
        /*0018*/ 	.byte	0x04, 0x11
        /*001a*/ 	.short	(.L_5 - .L_4)
	.align		4
.L_4:
        /*001c*/ 	.word	index@(_Z7kernel1PdS_iS_i)
        /*0020*/ 	.word	0x00000000


	//----- nvinfo : EIATTR_REGCOUNT
	.align		4
.L_5:
        /*0024*/ 	.byte	0x04, 0x2f
        /*0026*/ 	.short	(.L_7 - .L_6)
	.align		4
.L_6:
        /*0028*/ 	.word	index@(_Z9kernel1_0PdS_iS_i)
        /*002c*/ 	.word	0x00000019


	//----- nvinfo : EIATTR_FRAME_SIZE
	.align		4
.L_7:
        /*0030*/ 	.byte	0x04, 0x11
        /*0032*/ 	.short	(.L_9 - .L_8)
	.align		4
.L_8:
        /*0034*/ 	.word	index@($__internal_2_$__cuda_sm20_div_rn_f64_full)
        /*0038*/ 	.word	0x00000000


	//----- nvinfo : EIATTR_FRAME_SIZE
	.align		4
.L_9:
        /*003c*/ 	.byte	0x04, 0x11
        /*003e*/ 	.short	(.L_11 - .L_10)
	.align		4
.L_10:
        /*0040*/ 	.word	index@(_Z9kernel1_0PdS_iS_i)
        /*0044*/ 	.word	0x00000000


	//----- nvinfo : EIATTR_REGCOUNT
	.align		4
.L_11:
        /*0048*/ 	.byte	0x04, 0x2f
        /*004a*/ 	.short	(.L_13 - .L_12)
	.align		4
.L_12:
        /*004c*/ 	.word	index@(_Z7kernel2diPdS_S_)
        /*0050*/ 	.word	0x0000001a


	//----- nvinfo : EIATTR_FRAME_SIZE
	.align		4
.L_13:
        /*0054*/ 	.byte	0x04, 0x11
        /*0056*/ 	.short	(.L_15 - .L_14)
	.align		4
.L_14:
        /*0058*/ 	.word	index@($__internal_1_$__cuda_sm20_div_rn_f64_full)
        /*005c*/ 	.word	0x00000000


	//----- nvinfo : EIATTR_FRAME_SIZE
	.align		4
.L_15:
        /*0060*/ 	.byte	0x04, 0x11
        /*0062*/ 	.short	(.L_17 - .L_16)
	.align		4
.L_16:
        /*0064*/ 	.word	index@(_Z7kernel2diPdS_S_)
        /*0068*/ 	.word	0x00000000


	//----- nvinfo : EIATTR_REGCOUNT
	.align		4
.L_17:
        /*006c*/ 	.byte	0x04, 0x2f
        /*006e*/ 	.short	(.L_19 - .L_18)
	.align		4
.L_18:
        /*0070*/ 	.word	index@(_Z7Kernel3iPdS_S_)
        /*0074*/ 	.word	0x00000010


	//----- nvinfo : EIATTR_FRAME_SIZE
	.align		4
.L_19:
        /*0078*/ 	.byte	0x04, 0x11
        /*007a*/ 	.short	(.L_21 - .L_20)
	.align		4
.L_20:
        /*007c*/ 	.word	index@(_Z7Kernel3iPdS_S_)
        /*0080*/ 	.word	0x00000000


	//----- nvinfo : EIATTR_REGCOUNT
	.align		4
.L_21:
        /*0084*/ 	.byte	0x04, 0x2f
        /*0086*/ 	.short	(.L_23 - .L_22)
	.align		4
.L_22:
        /*0088*/ 	.word	index@(_Z9Kernel3_0iPdS_S_)
        /*008c*/ 	.word	0x00000010


	//----- nvinfo : EIATTR_FRAME_SIZE
	.align		4
.L_23:
        /*0090*/ 	.byte	0x04, 0x11
        /*0092*/ 	.short	(.L_25 - .L_24)
	.align		4
.L_24:
        /*0094*/ 	.word	index@(_Z9Kernel3_0iPdS_S_)
        /*0098*/ 	.word	0x00000000


	//----- nvinfo : EIATTR_REGCOUNT
	.align		4
.L_25:
        /*009c*/ 	.byte	0x04, 0x2f
        /*009e*/ 	.short	(.L_27 - .L_26)
	.align		4
.L_26:
        /*00a0*/ 	.word	index@(_Z7Kernel4iidPdS_)
        /*00a4*/ 	.word	0x0000001a


	//----- nvinfo : EIATTR_FRAME_SIZE
	.align		4
.L_27:
        /*00a8*/ 	.byte	0x04, 0x11
        /*00aa*/ 	.short	(.L_29 - .L_28)
	.align		4
.L_28:
        /*00ac*/ 	.word	index@($__internal_0_$__cuda_sm20_div_rn_f64_full)
        /*00b0*/ 	.word	0x00000000


	//----- nvinfo : EIATTR_FRAME_SIZE
	.align		4
.L_29:
        /*00b4*/ 	.byte	0x04, 0x11
        /*00b6*/ 	.short	(.L_31 - .L_30)
	.align		4
.L_30:
        /*00b8*/ 	.word	index@(_Z7Kernel4iidPdS_)
        /*00bc*/ 	.word	0x00000000


	//----- nvinfo : EIATTR_MIN_STACK_SIZE
	.align		4
.L_31:
        /*00c0*/ 	.byte	0x04, 0x12
        /*00c2*/ 	.short	(.L_33 - .L_32)
	.align		4
.L_32:
        /*00c4*/ 	.word	index@(_Z7Kernel4iidPdS_)
        /*00c8*/ 	.word	0x00000000


	//----- nvinfo : EIATTR_MIN_STACK_SIZE
	.align		4
.L_33:
        /*00cc*/ 	.byte	0x04, 0x12
        /*00ce*/ 	.short	(.L_35 - .L_34)
	.align		4
.L_34:
        /*00d0*/ 	.word	index@(_Z9Kernel3_0iPdS_S_)
        /*00d4*/ 	.word	0x00000000


	//----- nvinfo : EIATTR_MIN_STACK_SIZE
	.align		4
.L_35:
        /*00d8*/ 	.byte	0x04, 0x12
        /*00da*/ 	.short	(.L_37 - .L_36)
	.align		4
.L_36:
        /*00dc*/ 	.word	index@(_Z7Kernel3iPdS_S_)
        /*00e0*/ 	.word	0x00000000


	//----- nvinfo : EIATTR_MIN_STACK_SIZE
	.align		4
.L_37:
        /*00e4*/ 	.byte	0x04, 0x12
        /*00e6*/ 	.short	(.L_39 - .L_38)
	.align		4
.L_38:
        /*00e8*/ 	.word	index@(_Z7kernel2diPdS_S_)
        /*00ec*/ 	.word	0x00000000


	//----- nvinfo : EIATTR_MIN_STACK_SIZE
	.align		4
.L_39:
        /*00f0*/ 	.byte	0x04, 0x12
        /*00f2*/ 	.short	(.L_41 - .L_40)
	.align		4
.L_40:
        /*00f4*/ 	.word	index@(_Z9kernel1_0PdS_iS_i)
        /*00f8*/ 	.word	0x00000000


	//----- nvinfo : EIATTR_MIN_STACK_SIZE
	.align		4
.L_41:
        /*00fc*/ 	.byte	0x04, 0x12
        /*00fe*/ 	.short	(.L_43 - .L_42)
	.align		4
.L_42:
        /*0100*/ 	.word	index@(_Z7kernel1PdS_iS_i)
        /*0104*/ 	.word	0x00000000
.L_43:


//--------------------- .nv.compat                --------------------------
	.section	.nv.compat,"",@"SHT_CUDA_COMPAT_INFO"
	.align	4
        /*0000*/ 	.byte	0x02, 0x09, 0x00, 0x00, 0x02, 0x02, 0x01, 0x00, 0x02, 0x05, 0x05, 0x00, 0x03, 0x07, 0x01, 0x01
        /*0010*/ 	.byte	0x02, 0x03, 0x00, 0x00, 0x02, 0x06, 0x01, 0x00, 0x04, 0x0b, 0x08, 0x00, 0x01, 0x00, 0x00, 0x00
        /*0020*/ 	.byte	0x00, 0x00, 0x00, 0x00


//--------------------- .nv.info._Z7Kernel4iidPdS_ --------------------------
	.section	.nv.info._Z7Kernel4iidPdS_,"",@"SHT_CUDA_INFO"
	.sectionflags	@""
	.align	4


	//----- nvinfo : EIATTR_CUDA_API_VERSION
	.align		4
        /*0000*/ 	.byte	0x04, 0x37
        /*0002*/ 	.short	(.L_45 - .L_44)
.L_44:
        /*0004*/ 	.word	0x00000082


	//----- nvinfo : EIATTR_KPARAM_INFO
	.align		4
.L_45:
        /*0008*/ 	.byte	0x04, 0x17
        /*000a*/ 	.short	(.L_47 - .L_46)
.L_46:
        /*000c*/ 	.word	0x00000000
        /*0010*/ 	.short	0x0004
        /*0012*/ 	.short	0x0018
        /*0014*/ 	.byte	0x00, 0xf5, 0x21, 0x00


	//----- nvinfo : EIATTR_KPARAM_INFO
	.align		4
.L_47:
        /*0018*/ 	.byte	0x04, 0x17
        /*001a*/ 	.short	(.L_49 - .L_48)
.L_48:
        /*001c*/ 	.word	0x00000000
        /*0020*/ 	.short	0x0003
        /*0022*/ 	.short	0x0010
        /*0024*/ 	.byte	0x00, 0xf5, 0x21, 0x00


	//----- nvinfo : EIATTR_KPARAM_INFO
	.align		4
.L_49:
        /*0028*/ 	.byte	0x04, 0x17
        /*002a*/ 	.short	(.L_51 - .L_50)
.L_50:
        /*002c*/ 	.word	0x00000000
        /*0030*/ 	.short	0x0002
        /*0032*/ 	.short	0x0008
        /*0034*/ 	.byte	0x00, 0xf0, 0x21, 0x00


	//----- nvinfo : EIATTR_KPARAM_INFO
	.align		4
.L_51:
        /*0038*/ 	.byte	0x04, 0x17
        /*003a*/ 	.short	(.L_53 - .L_52)
.L_52:
        /*003c*/ 	.word	0x00000000
        /*0040*/ 	.short	0x0001
        /*0042*/ 	.short	0x0004
        /*0044*/ 	.byte	0x00, 0xf0, 0x11, 0x00


	//----- nvinfo : EIATTR_KPARAM_INFO
	.align		4
.L_53:
        /*0048*/ 	.byte	0x04, 0x17
        /*004a*/ 	.short	(.L_55 - .L_54)
.L_54:
        /*004c*/ 	.word	0x00000000
        /*0050*/ 	.short	0x0000
        /*0052*/ 	.short	0x0000
        /*0054*/ 	.byte	0x00, 0xf0, 0x11, 0x00


	//----- nvinfo : EIATTR_SPARSE_MMA_MASK
	.align		4
.L_55:
        /*0058*/ 	.byte	0x03, 0x50
        /*005a*/ 	.short	0x0000


	//----- nvinfo : EIATTR_MAXREG_COUNT
	.align		4
        /*005c*/ 	.byte	0x03, 0x1b
        /*005e*/ 	.short	0x00ff


	//----- nvinfo : EIATTR_MERCURY_ISA_VERSION
	.align		4
        /*0060*/ 	.byte	0x03, 0x5f
        /*0062*/ 	.short	0x0101


	//----- nvinfo : EIATTR_VRC_CTA_INIT_COUNT
	.align		4
        /*0064*/ 	.byte	0x02, 0x4a
	.zero		1
	.zero		1


	//----- nvinfo : EIATTR_EXIT_INSTR_OFFSETS
	.align		4
        /*0068*/ 	.byte	0x04, 0x1c
        /*006a*/ 	.short	(.L_57 - .L_56)


	//   ....[0]....
.L_56:
        /*006c*/ 	.word	0x00000070


	//   ....[1]....
        /*0070*/ 	.word	0x00000260


	//----- nvinfo : EIATTR_CRS_STACK_SIZE
	.align		4
.L_57:
        /*0074*/ 	.byte	0x04, 0x1e
        /*0076*/ 	.short	(.L_59 - .L_58)
.L_58:
        /*0078*/ 	.word	0x00000000


	//----- nvinfo : EIATTR_CBANK_PARAM_SIZE
	.align		4
.L_59:
        /*007c*/ 	.byte	0x03, 0x19
        /*007e*/ 	.short	0x0020


	//----- nvinfo : EIATTR_PARAM_CBANK
	.align		4
        /*0080*/ 	.byte	0x04, 0x0a
        /*0082*/ 	.short	(.L_61 - .L_60)
	.align		4
.L_60:
        /*0084*/ 	.word	index@(.nv.constant0._Z7Kernel4iidPdS_)
        /*0088*/ 	.short	0x0380
        /*008a*/ 	.short	0x0020


	//----- nvinfo : EIATTR_SW_WAR
	.align		4
.L_61:
        /*008c*/ 	.byte	0x04, 0x36
        /*008e*/ 	.short	(.L_63 - .L_62)
.L_62:
        /*0090*/ 	.word	0x00000008
.L_63:


//--------------------- .nv.info._Z9Kernel3_0iPdS_S_ --------------------------
	.section	.nv.info._Z9Kernel3_0iPdS_S_,"",@"SHT_CUDA_INFO"
	.sectionflags	@""
	.align	4


	//----- nvinfo : EIATTR_CUDA_API_VERSION
	.align		4
        /*0000*/ 	.byte	0x04, 0x37
        /*0002*/ 	.short	(.L_65 - .L_64)
.L_64:
        /*0004*/ 	.word	0x00000082


	//----- nvinfo : EIATTR_KPARAM_INFO
	.align		4
.L_65:
        /*0008*/ 	.byte	0x04, 0x17
        /*000a*/ 	.short	(.L_67 - .L_66)
.L_66:
        /*000c*/ 	.word	0x00000000
        /*0010*/ 	.short	0x0003
        /*0012*/ 	.short	0x0018
        /*0014*/ 	.byte	0x00, 0xf5, 0x21, 0x00


	//----- nvinfo : EIATTR_KPARAM_INFO
	.align		4
.L_67:
        /*0018*/ 	.byte	0x04, 0x17
        /*001a*/ 	.short	(.L_69 - .L_68)
.L_68:
        /*001c*/ 	.word	0x00000000
        /*0020*/ 	.short	0x0002
        /*0022*/ 	.short	0x0010
        /*0024*/ 	.byte	0x00, 0xf5, 0x21, 0x00


	//----- nvinfo : EIATTR_KPARAM_INFO
	.align		4
.L_69:
        /*0028*/ 	.byte	0x04, 0x17
        /*002a*/ 	.short	(.L_71 - .L_70)
.L_70:
        /*002c*/ 	.word	0x00000000
        /*0030*/ 	.short	0x0001
        /*0032*/ 	.short	0x0008
        /*0034*/ 	.byte	0x00, 0xf5, 0x21, 0x00


	//----- nvinfo : EIATTR_KPARAM_INFO
	.align		4
.L_71:
        /*0038*/ 	.byte	0x04, 0x17
        /*003a*/ 	.short	(.L_73 - .L_72)
.L_72:
        /*003c*/ 	.word	0x00000000
        /*0040*/ 	.short	0x0000
        /*0042*/ 	.short	0x0000
        /*0044*/ 	.byte	0x00, 0xf0, 0x11, 0x00


	//----- nvinfo : EIATTR_SPARSE_MMA_MASK
	.align		4
.L_73:
        /*0048*/ 	.byte	0x03, 0x50
        /*004a*/ 	.short	0x0000


	//----- nvinfo : EIATTR_MAXREG_COUNT
	.align		4
        /*004c*/ 	.byte	0x03, 0x1b
        /*004e*/ 	.short	0x00ff


	//----- nvinfo : EIATTR_NUM_BARRIERS
	.align		4
        /*0050*/ 	.byte	0x02, 0x4c
        /*0052*/ 	.byte	0x01
	.zero		1


	//----- nvinfo : EIATTR_MERCURY_ISA_VERSION
	.align		4
        /*0054*/ 	.byte	0x03, 0x5f
        /*0056*/ 	.short	0x0101


	//----- nvinfo : EIATTR_VRC_CTA_INIT_COUNT
	.align		4
        /*0058*/ 	.byte	0x02, 0x4a
	.zero		1
	.zero		1


	//----- nvinfo : EIATTR_EXIT_INSTR_OFFSETS
	.align		4
        /*005c*/ 	.byte	0x04, 0x1c
        /*005e*/ 	.short	(.L_75 - .L_74)


	//   ....[0]....
.L_74:
        /*0060*/ 	.word	0x000000a0


	//   ....[1]....
        /*0064*/ 	.word	0x000000e0


	//   ....[2]....
        /*0068*/ 	.word	0x00000260


	//----- nvinfo : EIATTR_CBANK_PARAM_SIZE
	.align		4
.L_75:
        /*006c*/ 	.byte	0x03, 0x19
        /*006e*/ 	.short	0x0020


	//----- nvinfo : EIATTR_PARAM_CBANK
	.align		4
        /*0070*/ 	.byte	0x04, 0x0a
        /*0072*/ 	.short	(.L_77 - .L_76)
	.align		4
.L_76:
        /*0074*/ 	.word	index@(.nv.constant0._Z9Kernel3_0iPdS_S_)
        /*0078*/ 	.short	0x0380
        /*007a*/ 	.short	0x0020


	//----- nvinfo : EIATTR_SW_WAR
	.align		4
.L_77:
        /*007c*/ 	.byte	0x04, 0x36
        /*007e*/ 	.short	(.L_79 - .L_78)
.L_78:
        /*0080*/ 	.word	0x00000008
.L_79:


//--------------------- .nv.info._Z7Kernel3iPdS_S_ --------------------------
	.section	.nv.info._Z7Kernel3iPdS_S_,"",@"SHT_CUDA_INFO"
	.sectionflags	@""
	.align	4


	//----- nvinfo : EIATTR_CUDA_API_VERSION
	.align		4
        /*0000*/ 	.byte	0x04, 0x37
        /*0002*/ 	.short	(.L_81 - .L_80)
.L_80:
        /*0004*/ 	.word	0x00000082


	//----- nvinfo : EIATTR_KPARAM_INFO
	.align		4
.L_81:
        /*0008*/ 	.byte	0x04, 0x17
        /*000a*/ 	.short	(.L_83 - .L_82)
.L_82:
        /*000c*/ 	.word	0x00000000
        /*0010*/ 	.short	0x0003
        /*0012*/ 	.short	0x0018
        /*0014*/ 	.byte	0x00, 0xf5, 0x21, 0x00


	//----- nvinfo : EIATTR_KPARAM_INFO
	.align		4
.L_83:
        /*0018*/ 	.byte	0x04, 0x17
        /*001a*/ 	.short	(.L_85 - .L_84)
.L_84:
        /*001c*/ 	.word	0x00000000
        /*0020*/ 	.short	0x0002
        /*0022*/ 	.short	0x0010
        /*0024*/ 	.byte	0x00, 0xf5, 0x21, 0x00


	//----- nvinfo : EIATTR_KPARAM_INFO
	.align		4
.L_85:
        /*0028*/ 	.byte	0x04, 0x17
        /*002a*/ 	.short	(.L_87 - .L_86)
.L_86:
        /*002c*/ 	.word	0x00000000
        /*0030*/ 	.short	0x0001
        /*0032*/ 	.short	0x0008
        /*0034*/ 	.byte	0x00, 0xf5, 0x21, 0x00


	//----- nvinfo : EIATTR_KPARAM_INFO
	.align		4
.L_87:
        /*0038*/ 	.byte	0x04, 0x17
        /*003a*/ 	.short	(.L_89 - .L_88)
.L_88:
        /*003c*/ 	.word	0x00000000
        /*0040*/ 	.short	0x0000
        /*0042*/ 	.short	0x0000
        /*0044*/ 	.byte	0x00, 0xf0, 0x11, 0x00


	//----- nvinfo : EIATTR_SPARSE_MMA_MASK
	.align		4
.L_89:
        /*0048*/ 	.byte	0x03, 0x50
        /*004a*/ 	.short	0x0000


	//----- nvinfo : EIATTR_MAXREG_COUNT
	.align		4
        /*004c*/ 	.byte	0x03, 0x1b
        /*004e*/ 	.short	0x00ff


	//----- nvinfo : EIATTR_NUM_BARRIERS
	.align		4
        /*0050*/ 	.byte	0x02, 0x4c
        /*0052*/ 	.byte	0x01
	.zero		1


	//----- nvinfo : EIATTR_MERCURY_ISA_VERSION
	.align		4
        /*0054*/ 	.byte	0x03, 0x5f
        /*0056*/ 	.short	0x0101


	//----- nvinfo : EIATTR_VRC_CTA_INIT_COUNT
	.align		4
        /*0058*/ 	.byte	0x02, 0x4a
	.zero		1
	.zero		1


	//----- nvinfo : EIATTR_EXIT_INSTR_OFFSETS
	.align		4
        /*005c*/ 	.byte	0x04, 0x1c
        /*005e*/ 	.short	(.L_91 - .L_90)


	//   ....[0]....
.L_90:
        /*0060*/ 	.word	0x000000c0


	//   ....[1]....
        /*0064*/ 	.word	0x00000220


	//----- nvinfo : EIATTR_CBANK_PARAM_SIZE
	.align		4
.L_91:
        /*0068*/ 	.byte	0x03, 0x19
        /*006a*/ 	.short	0x0020


	//----- nvinfo : EIATTR_PARAM_CBANK
	.align		4
        /*006c*/ 	.byte	0x04, 0x0a
        /*006e*/ 	.short	(.L_93 - .L_92)
	.align		4
.L_92:
        /*0070*/ 	.word	index@(.nv.constant0._Z7Kernel3iPdS_S_)
        /*0074*/ 	.short	0x0380
        /*0076*/ 	.short	0x0020


	//----- nvinfo : EIATTR_SW_WAR
	.align		4
.L_93:
        /*0078*/ 	.byte	0x04, 0x36
        /*007a*/ 	.short	(.L_95 - .L_94)
.L_94:
        /*007c*/ 	.word	0x00000008
.L_95:


//--------------------- .nv.info._Z7kernel2diPdS_S_ --------------------------
	.section	.nv.info._Z7kernel2diPdS_S_,"",@"SHT_CUDA_INFO"
	.sectionflags	@""
	.align	4


	//----- nvinfo : EIATTR_CUDA_API_VERSION
	.align		4
        /*0000*/ 	.byte	0x04, 0x37
        /*0002*/ 	.short	(.L_97 - .L_96)
.L_96:
        /*0004*/ 	.word	0x00000082


	//----- nvinfo : EIATTR_KPARAM_INFO
	.align		4
.L_97:
        /*0008*/ 	.byte	0x04, 0x17
        /*000a*/ 	.short	(.L_99 - .L_98)
.L_98:
        /*000c*/ 	.word	0x00000000
        /*0010*/ 	.short	0x0004
        /*0012*/ 	.short	0x0020
        /*0014*/ 	.byte	0x00, 0xf5, 0x21, 0x00


	//----- nvinfo : EIATTR_KPARAM_INFO
	.align		4
.L_99:
        /*0018*/ 	.byte	0x04, 0x17
        /*001a*/ 	.short	(.L_101 - .L_100)
.L_100:
        /*001c*/ 	.word	0x00000000
        /*0020*/ 	.short	0x0003
        /*0022*/ 	.short	0x0018
        /*0024*/ 	.byte	0x00, 0xf5, 0x21, 0x00


	//----- nvinfo : EIATTR_KPARAM_INFO
	.align		4
.L_101:
        /*0028*/ 	.byte	0x04, 0x17
        /*002a*/ 	.short	(.L_103 - .L_102)
.L_102:
        /*002c*/ 	.word	0x00000000
        /*0030*/ 	.short	0x0002
        /*0032*/ 	.short	0x0010
        /*0034*/ 	.byte	0x00, 0xf5, 0x21, 0x00


	//----- nvinfo : EIATTR_KPARAM_INFO
	.align		4
.L_103:
        /*0038*/ 	.byte	0x04, 0x17
        /*003a*/ 	.short	(.L_105 - .L_104)
.L_104:
        /*003c*/ 	.word	0x00000000
        /*0040*/ 	.short	0x0001
        /*0042*/ 	.short	0x0008
        /*0044*/ 	.byte	0x00, 0xf0, 0x11, 0x00


	//----- nvinfo : EIATTR_KPARAM_INFO
	.align		4
.L_105:
        /*0048*/ 	.byte	0x04, 0x17
        /*004a*/ 	.short	(.L_107 - .L_106)
.L_106:
        /*004c*/ 	.word	0x00000000
        /*0050*/ 	.short	0x0000
        /*0052*/ 	.short	0x0000
        /*0054*/ 	.byte	0x00, 0xf0, 0x21, 0x00


	//----- nvinfo : EIATTR_SPARSE_MMA_MASK
	.align		4
.L_107:
        /*0058*/ 	.byte	0x03, 0x50
        /*005a*/ 	.short	0x0000


	//----- nvinfo : EIATTR_MAXREG_COUNT
	.align		4
        /*005c*/ 	.byte	0x03, 0x1b
        /*005e*/ 	.short	0x00ff


	//----- nvinfo : EIATTR_MERCURY_ISA_VERSION
	.align		4
        /*0060*/ 	.byte	0x03, 0x5f
        /*0062*/ 	.short	0x0101


	//----- nvinfo : EIATTR_VRC_CTA_INIT_COUNT
	.align		4
        /*0064*/ 	.byte	0x02, 0x4a
	.zero		1
	.zero		1


	//----- nvinfo : EIATTR_EXIT_INSTR_OFFSETS
	.align		4
        /*0068*/ 	.byte	0x04, 0x1c
        /*006a*/ 	.short	(.L_109 - .L_108)


	//   ....[0]....
.L_108:
        /*006c*/ 	.word	0x00000100


	//   ....[1]....
        /*0070*/ 	.word	0x000002e0


	//----- nvinfo : EIATTR_CRS_STACK_SIZE
	.align		4
.L_109:
        /*0074*/ 	.byte	0x04, 0x1e
        /*0076*/ 	.short	(.L_111 - .L_110)
.L_110:
        /*0078*/ 	.word	0x00000000


	//----- nvinfo : EIATTR_CBANK_PARAM_SIZE
	.align		4
.L_111:
        /*007c*/ 	.byte	0x03, 0x19
        /*007e*/ 	.short	0x0028


	//----- nvinfo : EIATTR_PARAM_CBANK
	.align		4
        /*0080*/ 	.byte	0x04, 0x0a
        /*0082*/ 	.short	(.L_113 - .L_112)
	.align		4
.L_112:
        /*0084*/ 	.word	index@(.nv.constant0._Z7kernel2diPdS_S_)
        /*0088*/ 	.short	0x0380
        /*008a*/ 	.short	0x0028


	//----- nvinfo : EIATTR_SW_WAR
	.align		4
.L_113:
        /*008c*/ 	.byte	0x04, 0x36
        /*008e*/ 	.short	(.L_115 - .L_114)
.L_114:
        /*0090*/ 	.word	0x00000008
.L_115:


//--------------------- .nv.info._Z9kernel1_0PdS_iS_i --------------------------
	.section	.nv.info._Z9kernel1_0PdS_iS_i,"",@"SHT_CUDA_INFO"
	.sectionflags	@""
	.align	4


	//----- nvinfo : EIATTR_CUDA_API_VERSION
	.align		4
        /*0000*/ 	.byte	0x04, 0x37
        /*0002*/ 	.short	(.L_117 - .L_116)
.L_116:
        /*0004*/ 	.word	0x00000082


	//----- nvinfo : EIATTR_KPARAM_INFO
	.align		4
.L_117:
        /*0008*/ 	.byte	0x04, 0x17
        /*000a*/ 	.short	(.L_119 - .L_118)
.L_118:
        /*000c*/ 	.word	0x00000000
        /*0010*/ 	.short	0x0004
        /*0012*/ 	.short	0x0020
        /*0014*/ 	.byte	0x00, 0xf0, 0x11, 0x00


	//----- nvinfo : EIATTR_KPARAM_INFO
	.align		4
.L_119:
        /*0018*/ 	.byte	0x04, 0x17
        /*001a*/ 	.short	(.L_121 - .L_120)
.L_120:
        /*001c*/ 	.word	0x00000000
        /*0020*/ 	.short	0x0003
        /*0022*/ 	.short	0x0018
        /*0024*/ 	.byte	0x00, 0xf5, 0x21, 0x00


	//----- nvinfo : EIATTR_KPARAM_INFO
	.align		4
.L_121:
        /*0028*/ 	.byte	0x04, 0x17
        /*002a*/ 	.short	(.L_123 - .L_122)
.L_122:
        /*002c*/ 	.word	0x00000000
        /*0030*/ 	.short	0x0002
        /*0032*/ 	.short	0x0010
        /*0034*/ 	.byte	0x00, 0xf0, 0x11, 0x00


	//----- nvinfo : EIATTR_KPARAM_INFO
	.align		4
.L_123:
        /*0038*/ 	.byte	0x04, 0x17
        /*003a*/ 	.short	(.L_125 - .L_124)
.L_124:
        /*003c*/ 	.word	0x00000000
        /*0040*/ 	.short	0x0001
        /*0042*/ 	.short	0x0008
        /*0044*/ 	.byte	0x00, 0xf5, 0x21, 0x00


	//----- nvinfo : EIATTR_KPARAM_INFO
	.align		4
.L_125:
        /*0048*/ 	.byte	0x04, 0x17
        /*004a*/ 	.short	(.L_127 - .L_126)
.L_126:
        /*004c*/ 	.word	0x00000000
        /*0050*/ 	.short	0x0000
        /*0052*/ 	.short	0x0000
        /*0054*/ 	.byte	0x00, 0xf5, 0x21, 0x00


	//----- nvinfo : EIATTR_SPARSE_MMA_MASK
	.align		4
.L_127:
        /*0058*/ 	.byte	0x03, 0x50
        /*005a*/ 	.short	0x0000


	//----- nvinfo : EIATTR_MAXREG_COUNT
	.align		4
        /*005c*/ 	.byte	0x03, 0x1b
        /*005e*/ 	.short	0x00ff


	//----- nvinfo : EIATTR_MERCURY_ISA_VERSION
	.align		4
        /*0060*/ 	.byte	0x03, 0x5f
        /*0062*/ 	.short	0x0101


	//----- nvinfo : EIATTR_VRC_CTA_INIT_COUNT
	.align		4
        /*0064*/ 	.byte	0x02, 0x4a
	.zero		1
	.zero		1


	//----- nvinfo : EIATTR_EXIT_INSTR_OFFSETS
	.align		4
        /*0068*/ 	.byte	0x04, 0x1c
        /*006a*/ 	.short	(.L_129 - .L_128)


	//   ....[0]....
.L_128:
        /*006c*/ 	.word	0x00000310


	//   ....[1]....
        /*0070*/ 	.word	0x000003f0


	//----- nvinfo : EIATTR_CRS_STACK_SIZE
	.align		4
.L_129:
        /*0074*/ 	.byte	0x04, 0x1e
        /*0076*/ 	.short	(.L_131 - .L_130)
.L_130:
        /*0078*/ 	.word	0x00000000


	//----- nvinfo : EIATTR_CBANK_PARAM_SIZE
	.align		4
.L_131:
        /*007c*/ 	.byte	0x03, 0x19
        /*007e*/ 	.short	0x0024


	//----- nvinfo : EIATTR_PARAM_CBANK
	.align		4
        /*0080*/ 	.byte	0x04, 0x0a
        /*0082*/ 	.short	(.L_133 - .L_132)
	.align		4
.L_132:
        /*0084*/ 	.word	index@(.nv.constant0._Z9kernel1_0PdS_iS_i)
        /*0088*/ 	.short	0x0380
        /*008a*/ 	.short	0x0024


	//----- nvinfo : EIATTR_SW_WAR
	.align		4
.L_133:
        /*008c*/ 	.byte	0x04, 0x36
        /*008e*/ 	.short	(.L_135 - .L_134)
.L_134:
        /*0090*/ 	.word	0x00000008
.L_135:


//--------------------- .nv.info._Z7kernel1PdS_iS_i --------------------------
	.section	.nv.info._Z7kernel1PdS_iS_i,"",@"SHT_CUDA_INFO"
	.sectionflags	@""
	.align	4


	//----- nvinfo : EIATTR_CUDA_API_VERSION
	.align		4
        /*0000*/ 	.byte	0x04, 0x37
        /*0002*/ 	.short	(.L_137 - .L_136)
.L_136:
        /*0004*/ 	.word	0x00000082


	//----- nvinfo : EIATTR_KPARAM_INFO
	.align		4
.L_137:
        /*0008*/ 	.byte	0x04, 0x17
        /*000a*/ 	.short	(.L_139 - .L_138)
.L_138:
        /*000c*/ 	.word	0x00000000
        /*0010*/ 	.short	0x0004
        /*0012*/ 	.short	0x0020
        /*0014*/ 	.byte	0x00, 0xf0, 0x11, 0x00


	//----- nvinfo : EIATTR_KPARAM_INFO
	.align		4
.L_139:
        /*0018*/ 	.byte	0x04, 0x17
        /*001a*/ 	.short	(.L_141 - .L_140)
.L_140:
        /*001c*/ 	.word	0x00000000
        /*0020*/ 	.short	0x0003
        /*0022*/ 	.short	0x0018
        /*0024*/ 	.byte	0x00, 0xf5, 0x21, 0x00


	//----- nvinfo : EIATTR_KPARAM_INFO
	.align		4
.L_141:
        /*0028*/ 	.byte	0x04, 0x17
        /*002a*/ 	.short	(.L_143 - .L_142)
.L_142:
        /*002c*/ 	.word	0x00000000
        /*0030*/ 	.short	0x0002
        /*0032*/ 	.short	0x0010
        /*0034*/ 	.byte	0x00, 0xf0, 0x11, 0x00


	//----- nvinfo : EIATTR_KPARAM_INFO
	.align		4
.L_143:
        /*0038*/ 	.byte	0x04, 0x17
        /*003a*/ 	.short	(.L_145 - .L_144)
.L_144:
        /*003c*/ 	.word	0x00000000
        /*0040*/ 	.short	0x0001
        /*0042*/ 	.short	0x0008
        /*0044*/ 	.byte	0x00, 0xf5, 0x21, 0x00


	//----- nvinfo : EIATTR_KPARAM_INFO
	.align		4
.L_145:
        /*0048*/ 	.byte	0x04, 0x17
        /*004a*/ 	.short	(.L_147 - .L_146)
.L_146:
        /*004c*/ 	.word	0x00000000
        /*0050*/ 	.short	0x0000
        /*0052*/ 	.short	0x0000
        /*0054*/ 	.byte	0x00, 0xf5, 0x21, 0x00


	//----- nvinfo : EIATTR_SPARSE_MMA_MASK
	.align		4
.L_147:
        /*0058*/ 	.byte	0x03, 0x50
        /*005a*/ 	.short	0x0000


	//----- nvinfo : EIATTR_MAXREG_COUNT
	.align		4
        /*005c*/ 	.byte	0x03, 0x1b
        /*005e*/ 	.short	0x00ff


	//----- nvinfo : EIATTR_MERCURY_ISA_VERSION
	.align		4
        /*0060*/ 	.byte	0x03, 0x5f
        /*0062*/ 	.short	0x0101


	//----- nvinfo : EIATTR_VRC_CTA_INIT_COUNT
	.align		4
        /*0064*/ 	.byte	0x02, 0x4a
	.zero		1
	.zero		1


	//----- nvinfo : EIATTR_EXIT_INSTR_OFFSETS
	.align		4
        /*0068*/ 	.byte	0x04, 0x1c
        /*006a*/ 	.short	(.L_149 - .L_148)


	//   ....[0]....
.L_148:
        /*006c*/ 	.word	0x00000060


	//   ....[1]....
        /*0070*/ 	.word	0x00000300


	//----- nvinfo : EIATTR_CRS_STACK_SIZE
	.align		4
.L_149:
        /*0074*/ 	.byte	0x04, 0x1e
        /*0076*/ 	.short	(.L_151 - .L_150)
.L_150:
        /*0078*/ 	.word	0x00000000


	//----- nvinfo : EIATTR_CBANK_PARAM_SIZE
	.align		4
.L_151:
        /*007c*/ 	.byte	0x03, 0x19
        /*007e*/ 	.short	0x0024


	//----- nvinfo : EIATTR_PARAM_CBANK
	.align		4
        /*0080*/ 	.byte	0x04, 0x0a
        /*0082*/ 	.short	(.L_153 - .L_152)
	.align		4
.L_152:
        /*0084*/ 	.word	index@(.nv.constant0._Z7kernel1PdS_iS_i)
        /*0088*/ 	.short	0x0380
        /*008a*/ 	.short	0x0024


	//----- nvinfo : EIATTR_SW_WAR
	.align		4
.L_153:
        /*008c*/ 	.byte	0x04, 0x36
        /*008e*/ 	.short	(.L_155 - .L_154)
.L_154:
        /*0090*/ 	.word	0x00000008
.L_155:


//--------------------- .nv.callgraph             --------------------------
	.section	.nv.callgraph,"",@"SHT_CUDA_CALLGRAPH"
	.align	4
	.sectionentsize	8
	.align		4
        /*0000*/ 	.word	0x00000000
	.align		4
        /*0004*/ 	.word	0xffffffff
	.align		4
        /*0008*/ 	.word	0x00000000
	.align		4
        /*000c*/ 	.word	0xfffffffe
	.align		4
        /*0010*/ 	.word	0x00000000
	.align		4
        /*0014*/ 	.word	0xfffffffd
	.align		4
        /*0018*/ 	.word	0x00000000
	.align		4
        /*001c*/ 	.word	0xfffffffc


//--------------------- .text._Z7Kernel4iidPdS_   --------------------------
	.section	.text._Z7Kernel4iidPdS_,"ax",@progbits
	.align	128
        .global         _Z7Kernel4iidPdS_
        .type           _Z7Kernel4iidPdS_,@function
        .size           _Z7Kernel4iidPdS_,(.L_x_41 - _Z7Kernel4iidPdS_)
        .other          _Z7Kernel4iidPdS_,@"STO_CUDA_ENTRY STV_DEFAULT"
_Z7Kernel4iidPdS_:
.text._Z7Kernel4iidPdS_:
[----:B------:R-:W-:Y:S01]  /*0000*/  LDC R1, c[0x0][0x37c] ;  /* 0x0000df00ff017b82 */ /* 0x000fe20000000800 */
[----:B------:R-:W0:Y:S01]  /*0010*/  S2R R0, SR_CTAID.X ;  /* 0x0000000000007919 */ /* 0x000e220000002500 */
[----:B------:R-:W0:Y:S01]  /*0020*/  LDCU UR4, c[0x0][0x360] ;  /* 0x00006c00ff0477ac */ /* 0x000e220008000800 */
[----:B------:R-:W0:Y:S01]  /*0030*/  S2R R3, SR_TID.X ;  /* 0x0000000000037919 */ /* 0x000e220000002100 */
[----:B------:R-:W1:Y:S01]  /*0040*/  LDCU UR5, c[0x0][0x380] ;  /* 0x00007000ff0577ac */ /* 0x000e620008000800 */
[----:B0-----:R-:W-:-:S05]  /*0050*/  IMAD R0, R0, UR4, R3 ;  /* 0x0000000400007c24 */ /* 0x001fca000f8e0203 */
[----:B-1----:R-:W-:-:S13]  /*0060*/  ISETP.GE.AND P0, PT, R0, UR5, PT ;  /* 0x0000000500007c0c */ /* 0x002fda000bf06270 */
[----:B------:R-:W-:Y:S05]  /*0070*/  @P0 EXIT ;  /* 0x000000000000094d */ /* 0x000fea0003800000 */
[----:B------:R-:W0:Y:S01]  /*0080*/  LDC.64 R2, c[0x0][0x390] ;  /* 0x0000e400ff027b82 */ /* 0x000e220000000a00 */
[----:B------:R-:W1:Y:S01]  /*0090*/  LDCU.64 UR4, c[0x0][0x358] ;  /* 0x00006b00ff0477ac */ /* 0x000e620008000a00 */
[----:B------:R-:W2:Y:S06]  /*00a0*/  LDCU UR6, c[0x0][0x38c] ;  /* 0x00007180ff0677ac */ /* 0x000eac0008000800 */
[----:B------:R-:W3:Y:S01]  /*00b0*/  LDC.64 R10, c[0x0][0x388] ;  /* 0x0000e200ff0a7b82 */ /* 0x000ee20000000a00 */
[----:B0-----:R-:W-:-:S05]  /*00c0*/  IMAD.WIDE R2, R0, 0x8, R2 ;  /* 0x0000000800027825 */ /* 0x001fca00078e0202 */
[----:B-1----:R-:W4:Y:S01]  /*00d0*/  LDG.E.64 R4, desc[UR4][R2.64] ;  /* 0x0000000402047981 */ /* 0x002f22000c1e1b00 */
[----:B--2---:R-:W3:Y:S01]  /*00e0*/  MUFU.RCP64H R7, UR6 ;  /* 0x0000000600077d08 */ /* 0x004ee20008001800 */
[----:B------:R-:W-:Y:S01]  /*00f0*/  IMAD.MOV.U32 R6, RZ, RZ, 0x1 ;  /* 0x00000001ff067424 */ /* 0x000fe200078e00ff */
[----:B------:R-:W-:Y:S05]  /*0100*/  BSSY.RECONVERGENT B0, `(.L_x_0) ;  /* 0x0000010000007945 */ /* 0x000fea0003800200 */
[----:B---3--:R-:W-:-:S08]  /*0110*/  DFMA R8, R6, -R10, 1 ;  /* 0x3ff000000608742b */ /* 0x008fd0000000080a */
[----:B------:R-:W-:-:S08]  /*0120*/  DFMA R8, R8, R8, R8 ;  /* 0x000000080808722b */ /* 0x000fd00000000008 */
[----:B------:R-:W-:-:S08]  /*0130*/  DFMA R8, R6, R8, R6 ;  /* 0x000000080608722b */ /* 0x000fd00000000006 */
[----:B------:R-:W-:-:S08]  /*0140*/  DFMA R6, R8, -R10, 1 ;  /* 0x3ff000000806742b */ /* 0x000fd0000000080a */
[----:B------:R-:W-:-:S08]  /*0150*/  DFMA R6, R8, R6, R8 ;  /* 0x000000060806722b */ /* 0x000fd00000000008 */
[----:B----4-:R-:W-:-:S08]  /*0160*/  DMUL R8, R4, -R6 ;  /* 0x8000000604087228 */ /* 0x010fd00000000000 */
[--C-:B------:R-:W-:Y:S02]  /*0170*/  DFMA R2, R8, -R10, -R4.reuse ;  /* 0x8000000a0802722b */ /* 0x100fe40000000804 */
[----:B------:R-:W-:-:S06]  /*0180*/  DADD R4, -RZ, -R4 ;  /* 0x00000000ff047229 */ /* 0x000fcc0000000904 */
[----:B------:R-:W-:-:S04]  /*0190*/  DFMA R2, R6, R2, R8 ;  /* 0x000000020602722b */ /* 0x000fc80000000008 */
[----:B------:R-:W-:-:S06]  /*01a0*/  FSETP.GEU.AND P1, PT, |R5|, 6.5827683646048100446e-37, PT ;  /* 0x036000000500780b */ /* 0x000fcc0003f2e200 */
[----:B------:R-:W-:-:S05]  /*01b0*/  FFMA R6, RZ, UR6, R3 ;  /* 0x00000006ff067c23 */ /* 0x000fca0008000003 */
[----:B------:R-:W-:-:S13]  /*01c0*/  FSETP.GT.AND P0, PT, |R6|, 1.469367938527859385e-39, PT ;  /* 0x001000000600780b */ /* 0x000fda0003f04200 */
[----:B------:R-:W-:Y:S05]  /*01d0*/  @P0 BRA P1, `(.L_x_1) ;  /* 0x0000000000080947 */ /* 0x000fea0000800000 */
[----:B------:R-:W-:-:S07]  /*01e0*/  MOV R10, 0x200 ;  /* 0x00000200000a7802 */ /* 0x000fce0000000f00 */
[----:B------:R-:W-:Y:S05]  /*01f0*/  CALL.REL.NOINC `($__internal_0_$__cuda_sm20_div_rn_f64_full) ;  /* 0x00000000001c7944 */ /* 0x000fea0003c00000 */
.L_x_1:
[----:B------:R-:W-:Y:S05]  /*0200*/  BSYNC.RECONVERGENT B0 ;  /* 0x0000000000007941 */ /* 0x000fea0003800200 */
.L_x_0:
[----:B------:R-:W0:Y:S01]  /*0210*/  LDC.64 R4, c[0x0][0x398] ;  /* 0x0000e600ff047b82 */ /* 0x000e220000000a00 */
[----:B------:R-:W1:Y:S02]  /*0220*/  LDCU UR6, c[0x0][0x384] ;  /* 0x00007080ff0677ac */ /* 0x000e640008000800 */
[----:B-1----:R-:W-:-:S05]  /*0230*/  LEA R7, R0, UR6, 0xa ;  /* 0x0000000600077c11 */ /* 0x002fca000f8e50ff */
[----:B0-----:R-:W-:-:S05]  /*0240*/  IMAD.WIDE R4, R7, 0x8, R4 ;  /* 0x0000000807047825 */ /* 0x001fca00078e0204 */
[----:B------:R-:W-:Y:S01]  /*0250*/  STG.E.64 desc[UR4][R4.64], R2 ;  /* 0x0000000204007986 */ /* 0x000fe2000c101b04 */
[----:B------:R-:W-:Y:S05]  /*0260*/  EXIT ;  /* 0x000000000000794d */ /* 0x000fea0003800000 */
        .weak           $__internal_0_$__cuda_sm20_div_rn_f64_full
        .type           $__internal_0_$__cuda_sm20_div_rn_f64_full,@function
        .size           $__internal_0_$__cuda_sm20_div_rn_f64_full,(.L_x_41 - $__internal_0_$__cuda_sm20_div_rn_f64_full)
$__internal_0_$__cuda_sm20_div_rn_f64_full:
[----:B------:R-:W0:Y:S01]  /*0270*/  LDC.64 R2, c[0x0][0x388] ;  /* 0x0000e200ff027b82 */ /* 0x000e220000000a00 */
[C---:B------:R-:W-:Y:S01]  /*0280*/  FSETP.GEU.AND P2, PT, |R5|.reuse, 1.469367938527859385e-39, PT ;  /* 0x001000000500780b */ /* 0x040fe20003f4e200 */
[----:B------:R-:W-:Y:S01]  /*0290*/  BSSY.RECONVERGENT B1, `(.L_x_2) ;  /* 0x0000053000017945 */ /* 0x000fe20003800200 */
[----:B------:R-:W-:-:S05]  /*02a0*/  LOP3.LUT R11, R5, 0x7ff00000, RZ, 0xc0, !PT ;  /* 0x7ff00000050b7812 */ /* 0x000fca00078ec0ff */
[----:B------:R-:W-:Y:S01]  /*02b0*/  IMAD.MOV.U32 R21, RZ, RZ, R11 ;  /* 0x000000ffff157224 */ /* 0x000fe200078e000b */
[C---:B0-----:R-:W-:Y:S02]  /*02c0*/  FSETP.GEU.AND P0, PT, |R3|.reuse, 1.469367938527859385e-39, PT ;  /* 0x001000000300780b */ /* 0x041fe40003f0e200 */
[----:B------:R-:W-:-:S04]  /*02d0*/  LOP3.LUT R6, R3, 0x800fffff, RZ, 0xc0, !PT ;  /* 0x800fffff03067812 */ /* 0x000fc800078ec0ff */
[----:B------:R-:W-:Y:S01]  /*02e0*/  LOP3.LUT R7, R6, 0x3ff00000, RZ, 0xfc, !PT ;  /* 0x3ff0000006077812 */ /* 0x000fe200078efcff */
[----:B------:R-:W-:-:S06]  /*02f0*/  IMAD.MOV.U32 R6, RZ, RZ, R2 ;  /* 0x000000ffff067224 */ /* 0x000fcc00078e0002 */
[----:B------:R-:W0:Y:S02]  /*0300*/  @!P0 LDC.64 R8, c[0x0][0x388] ;  /* 0x0000e200ff088b82 */ /* 0x000e240000000a00 */
[----:B0-----:R-:W-:Y:S01]  /*0310*/  @!P0 DMUL R6, R8, 8.98846567431157953865e+307 ;  /* 0x7fe0000008068828 */ /* 0x001fe20000000000 */
[----:B------:R-:W-:-:S05]  /*0320*/  IMAD.MOV.U32 R8, RZ, RZ, 0x1 ;  /* 0x00000001ff087424 */ /* 0x000fca00078e00ff */
[----:B------:R-:W0:Y:S02]  /*0330*/  MUFU.RCP64H R9, R7 ;  /* 0x0000000700097308 */ /* 0x000e240000001800 */
[----:B0-----:R-:W-:-:S08]  /*0340*/  DFMA R12, R8, -R6, 1 ;  /* 0x3ff00000080c742b */ /* 0x001fd00000000806 */
[----:B------:R-:W-:Y:S01]  /*0350*/  DFMA R14, R12, R12, R12 ;  /* 0x0000000c0c0e722b */ /* 0x000fe2000000000c */
[----:B------:R-:W-:Y:S01]  /*0360*/  LOP3.LUT R12, R3, 0x7ff00000, RZ, 0xc0, !PT ;  /* 0x7ff00000030c7812 */ /* 0x000fe200078ec0ff */
[----:B------:R-:W-:-:S03]  /*0370*/  IMAD.MOV.U32 R13, RZ, RZ, 0x1ca00000 ;  /* 0x1ca00000ff0d7424 */ /* 0x000fc600078e00ff */
[----:B------:R-:W-:Y:S01]  /*0380*/  ISETP.GE.U32.AND P1, PT, R11, R12, PT ;  /* 0x0000000c0b00720c */ /* 0x000fe20003f26070 */
[----:B------:R-:W-:Y:S02]  /*0390*/  IMAD.MOV.U32 R20, RZ, RZ, R12 ;  /* 0x000000ffff147224 */ /* 0x000fe400078e000c */
[----:B------:R-:W-:Y:S01]  /*03a0*/  DFMA R16, R8, R14, R8 ;  /* 0x0000000e0810722b */ /* 0x000fe20000000008 */
[----:B------:R-:W-:Y:S01]  /*03b0*/  @!P0 LOP3.LUT R20, R7, 0x7ff00000, RZ, 0xc0, !PT ;  /* 0x7ff0000007148812 */ /* 0x000fe200078ec0ff */
[----:B------:R-:W-:Y:S01]  /*03c0*/  IMAD.MOV.U32 R8, RZ, RZ, R4 ;  /* 0x000000ffff087224 */ /* 0x000fe200078e0004 */
[----:B------:R-:W-:-:S03]  /*03d0*/  SEL R13, R13, 0x63400000, !P1 ;  /* 0x634000000d0d7807 */ /* 0x000fc60004800000 */
[----:B------:R-:W-:Y:S01]  /*03e0*/  VIADD R23, R20, 0xffffffff ;  /* 0xffffffff14177836 */ /* 0x000fe20000000000 */
[C-C-:B------:R-:W-:Y:S01]  /*03f0*/  @!P2 LOP3.LUT R14, R13.reuse, 0x80000000, R5.reuse, 0xf8, !PT ;  /* 0x800000000d0ea812 */ /* 0x140fe200078ef805 */
[----:B------:R-:W-:Y:S01]  /*0400*/  DFMA R18, R16, -R6, 1 ;  /* 0x3ff000001012742b */ /* 0x000fe20000000806 */
[----:B------:R-:W-:Y:S02]  /*0410*/  LOP3.LUT R9, R13, 0x800fffff, R5, 0xf8, !PT ;  /* 0x800fffff0d097812 */ /* 0x000fe400078ef805 */
[----:B------:R-:W-:Y:S01]  /*0420*/  @!P2 LOP3.LUT R15, R14, 0x100000, RZ, 0xfc, !PT ;  /* 0x001000000e0fa812 */ /* 0x000fe200078efcff */
[----:B------:R-:W-:-:S06]  /*0430*/  @!P2 IMAD.MOV.U32 R14, RZ, RZ, RZ ;  /* 0x000000ffff0ea224 */ /* 0x000fcc00078e00ff */
[----:B------:R-:W-:Y:S02]  /*0440*/  @!P2 DFMA R8, R8, 2, -R14 ;  /* 0x400000000808a82b */ /* 0x000fe4000000080e */
[----:B------:R-:W-:-:S08]  /*0450*/  DFMA R14, R16, R18, R16 ;  /* 0x00000012100e722b */ /* 0x000fd00000000010 */
[----:B------:R-:W-:Y:S01]  /*0460*/  @!P2 LOP3.LUT R21, R9, 0x7ff00000, RZ, 0xc0, !PT ;  /* 0x7ff000000915a812 */ /* 0x000fe200078ec0ff */
[----:B------:R-:W-:-:S04]  /*0470*/  DMUL R16, R14, R8 ;  /* 0x000000080e107228 */ /* 0x000fc80000000000 */
[----:B------:R-:W-:-:S04]  /*0480*/  VIADD R22, R21, 0xffffffff ;  /* 0xffffffff15167836 */ /* 0x000fc80000000000 */
[----:B------:R-:W-:Y:S01]  /*0490*/  DFMA R18, R16, -R6, R8 ;  /* 0x800000061012722b */ /* 0x000fe20000000008 */
[----:B------:R-:W-:-:S04]  /*04a0*/  ISETP.GT.U32.AND P0, PT, R22, 0x7feffffe, PT ;  /* 0x7feffffe1600780c */ /* 0x000fc80003f04070 */
[----:B------:R-:W-:-:S03]  /*04b0*/  ISETP.GT.U32.OR P0, PT, R23, 0x7feffffe, P0 ;  /* 0x7feffffe1700780c */ /* 0x000fc60000704470 */
[----:B------:R-:W-:-:S10]  /*04c0*/  DFMA R14, R14, R18, R16 ;  /* 0x000000120e0e722b */ /* 0x000fd40000000010 */
[----:B------:R-:W-:Y:S05]  /*04d0*/  @P0 BRA `(.L_x_3) ;  /* 0x0000000000600947 */ /* 0x000fea0003800000 */
[----:B------:R-:W-:Y:S01]  /*04e0*/  VIADDMNMX R11, R11, -R12, 0xb9600000, !PT ;  /* 0xb96000000b0b7446 */ /* 0x000fe2000780090c */
[----:B------:R-:W-:-:S03]  /*04f0*/  IMAD.MOV.U32 R4, RZ, RZ, RZ ;  /* 0x000000ffff047224 */ /* 0x000fc600078e00ff */
[----:B------:R-:W-:-:S05]  /*0500*/  VIMNMX R2, PT, PT, R11, 0x46a00000, PT ;  /* 0x46a000000b027848 */ /* 0x000fca0003fe0100 */
[----:B------:R-:W-:-:S04]  /*0510*/  IMAD.IADD R11, R2, 0x1, -R13 ;  /* 0x00000001020b7824 */ /* 0x000fc800078e0a0d */
[----:B------:R-:W-:-:S06]  /*0520*/  VIADD R5, R11, 0x7fe00000 ;  /* 0x7fe000000b057836 */ /* 0x000fcc0000000000 */
[----:B------:R-:W-:-:S10]  /*0530*/  DMUL R12, R14, R4 ;  /* 0x000000040e0c7228 */ /* 0x000fd40000000000 */
[----:B------:R-:W-:-:S13]  /*0540*/  FSETP.GTU.AND P0, PT, |R13|, 1.469367938527859385e-39, PT ;  /* 0x001000000d00780b */ /* 0x000fda0003f0c200 */
[----:B------:R-:W-:Y:S05]  /*0550*/  @P0 BRA `(.L_x_4) ;  /* 0x0000000000980947 */ /* 0x000fea0003800000 */
[----:B------:R-:W-:Y:S01]  /*0560*/  DFMA R6, R14, -R6, R8 ;  /* 0x800000060e06722b */ /* 0x000fe20000000008 */
[----:B------:R-:W-:-:S09]  /*0570*/  IMAD.MOV.U32 R4, RZ, RZ, RZ ;  /* 0x000000ffff047224 */ /* 0x000fd200078e00ff */
[C---:B------:R-:W-:Y:S02]  /*0580*/  FSETP.NEU.AND P0, PT, R7.reuse, RZ, PT ;  /* 0x000000ff0700720b */ /* 0x040fe40003f0d000 */
[----:B------:R-:W-:-:S04]  /*0590*/  LOP3.LUT R9, R7, 0x80000000, R3, 0x48, !PT ;  /* 0x8000000007097812 */ /* 0x000fc800078e4803 */
[----:B------:R-:W-:-:S07]  /*05a0*/  LOP3.LUT R5, R9, R5, RZ, 0xfc, !PT ;  /* 0x0000000509057212 */ /* 0x000fce00078efcff */
[----:B------:R-:W-:Y:S05]  /*05b0*/  @!P0 BRA `(.L_x_4) ;  /* 0x0000000000808947 */ /* 0x000fea0003800000 */
[----:B------:R-:W-:Y:S01]  /*05c0*/  IMAD.MOV R3, RZ, RZ, -R11 ;  /* 0x000000ffff037224 */ /* 0x000fe200078e0a0b */
[----:B------:R-:W-:Y:S01]  /*05d0*/  DMUL.RP R4, R14, R4 ;  /* 0x000000040e047228 */ /* 0x000fe20000008000 */
[----:B------:R-:W-:Y:S01]  /*05e0*/  IMAD.MOV.U32 R2, RZ, RZ, RZ ;  /* 0x000000ffff027224 */ /* 0x000fe200078e00ff */
[----:B------:R-:W-:-:S05]  /*05f0*/  IADD3 R11, PT, PT, -R11, -0x43300000, RZ ;  /* 0xbcd000000b0b7810 */ /* 0x000fca0007ffe1ff */
[----:B------:R-:W-:-:S03]  /*0600*/  DFMA R2, R12, -R2, R14 ;  /* 0x800000020c02722b */ /* 0x000fc6000000000e */
[----:B------:R-:W-:-:S07]  /*0610*/  LOP3.LUT R9, R5, R9, RZ, 0x3c, !PT ;  /* 0x0000000905097212 */ /* 0x000fce00078e3cff */
[----:B------:R-:W-:-:S04]  /*0620*/  FSETP.NEU.AND P0, PT, |R3|, R11, PT ;  /* 0x0000000b0300720b */ /* 0x000fc80003f0d200 */
[----:B------:R-:W-:Y:S02]  /*0630*/  FSEL R12, R4, R12, !P0 ;  /* 0x0000000c040c7208 */ /* 0x000fe40004000000 */
[----:B------:R-:W-:Y:S01]  /*0640*/  FSEL R13, R9, R13, !P0 ;  /* 0x0000000d090d7208 */ /* 0x000fe20004000000 */
[----:B------:R-:W-:Y:S06]  /*0650*/  BRA `(.L_x_4) ;  /* 0x0000000000587947 */ /* 0x000fec0003800000 */
.L_x_3:
[----:B------:R-:W-:-:S14]  /*0660*/  DSETP.NAN.AND P0, PT, R4, R4, PT ;  /* 0x000000040400722a */ /* 0x000fdc0003f08000 */
[----:B------:R-:W-:Y:S05]  /*0670*/  @P0 BRA `(.L_x_5) ;  /* 0x0000000000480947 */ /* 0x000fea0003800000 */
[----:B------:R-:W0:Y:S02]  /*0680*/  LDC.64 R6, c[0x0][0x388] ;  /* 0x0000e200ff067b82 */ /* 0x000e240000000a00 */
[----:B0-----:R-:W-:-:S14]  /*0690*/  DSETP.NAN.AND P0, PT, R6, R6, PT ;  /* 0x000000060600722a */ /* 0x001fdc0003f08000 */
[----:B------:R-:W-:Y:S05]  /*06a0*/  @P0 BRA `(.L_x_6) ;  /* 0x0000000000300947 */ /* 0x000fea0003800000 */
[----:B------:R-:W-:Y:S01]  /*06b0*/  ISETP.NE.AND P0, PT, R21, R20, PT ;  /* 0x000000141500720c */ /* 0x000fe20003f05270 */
[----:B------:R-:W-:Y:S02]  /*06c0*/  IMAD.MOV.U32 R12, RZ, RZ, 0x0 ;  /* 0x00000000ff0c7424 */ /* 0x000fe400078e00ff */
[----:B------:R-:W-:-:S10]  /*06d0*/  IMAD.MOV.U32 R13, RZ, RZ, -0x80000 ;  /* 0xfff80000ff0d7424 */ /* 0x000fd400078e00ff */
[----:B------:R-:W-:Y:S05]  /*06e0*/  @!P0 BRA `(.L_x_4) ;  /* 0x0000000000348947 */ /* 0x000fea0003800000 */
[----:B------:R-:W-:Y:S02]  /*06f0*/  ISETP.NE.AND P0, PT, R21, 0x7ff00000, PT ;  /* 0x7ff000001500780c */ /* 0x000fe40003f05270 */
[----:B------:R-:W-:Y:S02]  /*0700*/  LOP3.LUT R13, R5, 0x80000000, R3, 0x48, !PT ;  /* 0x80000000050d7812 */ /* 0x000fe400078e4803 */
[----:B------:R-:W-:-:S13]  /*0710*/  ISETP.EQ.OR P0, PT, R20, RZ, !P0 ;  /* 0x000000ff1400720c */ /* 0x000fda0004702670 */
[----:B------:R-:W-:Y:S01]  /*0720*/  @P0 LOP3.LUT R2, R13, 0x7ff00000, RZ, 0xfc, !PT ;  /* 0x7ff000000d020812 */ /* 0x000fe200078efcff */
[----:B------:R-:W-:Y:S02]  /*0730*/  @!P0 IMAD.MOV.U32 R12, RZ, RZ, RZ ;  /* 0x000000ffff0c8224 */ /* 0x000fe400078e00ff */
[----:B------:R-:W-:Y:S02]  /*0740*/  @P0 IMAD.MOV.U32 R12, RZ, RZ, RZ ;  /* 0x000000ffff0c0224 */ /* 0x000fe400078e00ff */
[----:B------:R-:W-:Y:S01]  /*0750*/  @P0 IMAD.MOV.U32 R13, RZ, RZ, R2 ;  /* 0x000000ffff0d0224 */ /* 0x000fe200078e0002 */
[----:B------:R-:W-:Y:S06]  /*0760*/  BRA `(.L_x_4) ;  /* 0x0000000000147947 */ /* 0x000fec0003800000 */
.L_x_6:
[----:B------:R-:W-:Y:S01]  /*0770*/  LOP3.LUT R13, R3, 0x80000, RZ, 0xfc, !PT ;  /* 0x00080000030d7812 */ /* 0x000fe200078efcff */
[----:B------:R-:W-:Y:S01]  /*0780*/  IMAD.MOV.U32 R12, RZ, RZ, R2 ;  /* 0x000000ffff0c7224 */ /* 0x000fe200078e0002 */
[----:B------:R-:W-:Y:S06]  /*0790*/  BRA `(.L_x_4) ;  /* 0x0000000000087947 */ /* 0x000fec0003800000 */
.L_x_5:
[----:B------:R-:W-:Y:S01]  /*07a0*/  LOP3.LUT R13, R5, 0x80000, RZ, 0xfc, !PT ;  /* 0x00080000050d7812 */ /* 0x000fe200078efcff */
[----:B------:R-:W-:-:S07]  /*07b0*/  IMAD.MOV.U32 R12, RZ, RZ, R4 ;  /* 0x000000ffff0c7224 */ /* 0x000fce00078e0004 */
.L_x_4:
[----:B------:R-:W-:Y:S05]  /*07c0*/  BSYNC.RECONVERGENT B1 ;  /* 0x0000000000017941 */ /* 0x000fea0003800200 */
.L_x_2:
[----:B------:R-:W-:Y:S02]  /*07d0*/  IMAD.MOV.U32 R11, RZ, RZ, 0x0 ;  /* 0x00000000ff0b7424 */ /* 0x000fe400078e00ff */
[----:B------:R-:W-:Y:S02]  /*07e0*/  IMAD.MOV.U32 R2, RZ, RZ, R12 ;  /* 0x000000ffff027224 */ /* 0x000fe400078e000c */
[----:B------:R-:W-:Y:S01]  /*07f0*/  IMAD.MOV.U32 R3, RZ, RZ, R13 ;  /* 0x000000ffff037224 */ /* 0x000fe200078e000d */
[----:B------:R-:W-:Y:S06]  /*0800*/  RET.REL.NODEC R10 `(_Z7Kernel4iidPdS_) ;  /* 0xfffffff40afc7950 */ /* 0x000fec0003c3ffff */
.L_x_7:
[----:B------:R-:W-:-:S00]  /*0810*/  BRA `(.L_x_7) ;  /* 0xfffffffc00fc7947 */ /* 0x000fc0000383ffff */
[----:B------:R-:W-:-:S00]  /*0820*/  NOP ;  /* 0x0000000000007918 */ /* 0x000fc00000000000 */
        /* <DEDUP_REMOVED lines=13> */
.L_x_41:


//--------------------- .text._Z9Kernel3_0iPdS_S_ --------------------------
	.section	.text._Z9Kernel3_0iPdS_S_,"ax",@progbits
	.align	128
        .global         _Z9Kernel3_0iPdS_S_
        .type           _Z9Kernel3_0iPdS_S_,@function
        .size           _Z9Kernel3_0iPdS_S_,(.L_x_46 - _Z9Kernel3_0iPdS_S_)
        .other          _Z9Kernel3_0iPdS_S_,@"STO_CUDA_ENTRY STV_DEFAULT"
_Z9Kernel3_0iPdS_S_:
.text._Z9Kernel3_0iPdS_S_:
[----:B------:R-:W-:Y:S01]  /*0000*/  LDC R1, c[0x0][0x37c] ;  /* 0x0000df00ff017b82 */ /* 0x000fe20000000800 */
[----:B------:R-:W0:Y:S01]  /*0010*/  S2R R2, SR_CTAID.X ;  /* 0x0000000000027919 */ /* 0x000e220000002500 */
[----:B------:R-:W0:Y:S01]  /*0020*/  LDCU UR4, c[0x0][0x360] ;  /* 0x00006c00ff0477ac */ /* 0x000e220008000800 */
[----:B------:R-:W0:Y:S01]  /*0030*/  S2R R3, SR_TID.X ;  /* 0x0000000000037919 */ /* 0x000e220000002100 */
[----:B------:R-:W1:Y:S01]  /*0040*/  LDCU UR5, c[0x0][0x364] ;  /* 0x00006c80ff0577ac */ /* 0x000e620008000800 */
[----:B------:R-:W1:Y:S01]  /*0050*/  S2R R7, SR_CTAID.Y ;  /* 0x0000000000077919 */ /* 0x000e620000002600 */
[----:B------:R-:W1:Y:S01]  /*0060*/  S2R R4, SR_TID.Y ;  /* 0x0000000000047919 */ /* 0x000e620000002200 */
[----:B0-----:R-:W-:Y:S02]  /*0070*/  IMAD R5, R2, UR4, R3 ;  /* 0x0000000402057c24 */ /* 0x001fe4000f8e0203 */
[----:B-1----:R-:W-:-:S05]  /*0080*/  IMAD R0, R7, UR5, R4 ;  /* 0x0000000507007c24 */ /* 0x002fca000f8e0204 */
[----:B------:R-:W-:-:S13]  /*0090*/  LOP3.LUT P0, RZ, R5, R0, RZ, 0xfc, !PT ;  /* 0x0000000005ff7212 */ /* 0x000fda000780fcff */
[----:B------:R-:W-:Y:S05]  /*00a0*/  @!P0 EXIT ;  /* 0x000000000000894d */ /* 0x000fea0003800000 */
[----:B------:R-:W0:Y:S01]  /*00b0*/  LDCU UR4, c[0x0][0x380] ;  /* 0x00007000ff0477ac */ /* 0x000e220008000800 */
[----:B------:R-:W-:-:S04]  /*00c0*/  ISETP.GT.AND P0, PT, R5, 0x3ff, PT ;  /* 0x000003ff0500780c */ /* 0x000fc80003f04270 */
[----:B0-----:R-:W-:-:S13]  /*00d0*/  ISETP.GE.OR P0, PT, R0, UR4, P0 ;  /* 0x0000000400007c0c */ /* 0x001fda0008706670 */
[----:B------:R-:W-:Y:S05]  /*00e0*/  @P0 EXIT ;  /* 0x000000000000094d */ /* 0x000fea0003800000 */
[----:B------:R-:W-:Y:S01]  /*00f0*/  LOP3.LUT P0, RZ, R2, R7, RZ, 0xfc, !PT ;  /* 0x0000000702ff7212 */ /* 0x000fe2000780fcff */
[----:B------:R-:W0:Y:S01]  /*0100*/  LDCU.64 UR6, c[0x0][0x358] ;  /* 0x00006b00ff0677ac */ /* 0x000e220008000a00 */
[----:B------:R-:W1:Y:S02]  /*0110*/  S2UR UR5, SR_CgaCtaId ;  /* 0x00000000000579c3 */ /* 0x000e640000008800 */
[----:B------:R-:W-:-:S04]  /*0120*/  ISETP.NE.OR P0, PT, R3, 0x1, P0 ;  /* 0x000000010300780c */ /* 0x000fc80000705670 */
[----:B------:R-:W-:Y:S02]  /*0130*/  ISETP.NE.AND P0, PT, R3, RZ, P0 ;  /* 0x000000ff0300720c */ /* 0x000fe40000705270 */
[----:B------:R-:W2:Y:S08]  /*0140*/  LDC.64 R2, c[0x0][0x398] ;  /* 0x0000e600ff027b82 */ /* 0x000eb00000000a00 */
[----:B------:R-:W3:Y:S08]  /*0150*/  LDC.64 R10, c[0x0][0x390] ;  /* 0x0000e400ff0a7b82 */ /* 0x000ef00000000a00 */
[----:B------:R-:W4:Y:S02]  /*0160*/  @!P0 LDC.64 R6, c[0x0][0x388] ;  /* 0x0000e200ff068b82 */ /* 0x000f240000000a00 */
[----:B----4-:R-:W-:-:S06]  /*0170*/  @!P0 IMAD.WIDE.U32 R6, R0, 0x8, R6 ;  /* 0x0000000800068825 */ /* 0x010fcc00078e0006 */
[----:B0-----:R-:W4:Y:S01]  /*0180*/  @!P0 LDG.E.64 R6, desc[UR6][R6.64] ;  /* 0x0000000606068981 */ /* 0x001f22000c1e1b00 */
[----:B------:R-:W-:Y:S01]  /*0190*/  UMOV UR4, 0x400 ;  /* 0x0000040000047882 */ /* 0x000fe20000000000 */
[----:B------:R-:W-:Y:S01]  /*01a0*/  IMAD R9, R0, 0x400, R5 ;  /* 0x0000040000097824 */ /* 0x000fe200078e0205 */
[----:B-1----:R-:W-:Y:S01]  /*01b0*/  ULEA UR4, UR5, UR4, 0x18 ;  /* 0x0000000405047291 */ /* 0x002fe2000f8ec0ff */
[----:B---3--:R-:W-:-:S04]  /*01c0*/  IMAD.WIDE R10, R5, 0x8, R10 ;  /* 0x00000008050a7825 */ /* 0x008fc800078e020a */
[----:B--2---:R-:W-:Y:S01]  /*01d0*/  IMAD.WIDE R2, R9, 0x8, R2 ;  /* 0x0000000809027825 */ /* 0x004fe200078e0202 */
[----:B------:R-:W-:-:S04]  /*01e0*/  LEA R13, R4, UR4, 0x3 ;  /* 0x00000004040d7c11 */ /* 0x000fc8000f8e18ff */
[----:B------:R-:W2:Y:S04]  /*01f0*/  LDG.E.64 R4, desc[UR6][R2.64] ;  /* 0x0000000602047981 */ /* 0x000ea8000c1e1b00 */
[----:B----4-:R-:W-:Y:S01]  /*0200*/  @!P0 STS.64 [R13], R6 ;  /* 0x000000060d008388 */ /* 0x010fe20000000a00 */
[----:B------:R-:W-:Y:S06]  /*0210*/  BAR.SYNC.DEFER_BLOCKING 0x0 ;  /* 0x0000000000007b1d */ /* 0x000fec0000010000 */
[----:B------:R-:W2:Y:S04]  /*0220*/  LDG.E.64 R10, desc[UR6][R10.64] ;  /* 0x000000060a0a7981 */ /* 0x000ea8000c1e1b00 */
[----:B------:R-:W2:Y:S02]  /*0230*/  LDS.64 R8, [R13] ;  /* 0x000000000d087984 */ /* 0x000ea40000000a00 */
[----:B--2---:R-:W-:-:S07]  /*0240*/  DFMA R4, -R8, R10, R4 ;  /* 0x0000000a0804722b */ /* 0x004fce0000000104 */
[----:B------:R-:W-:Y:S01]  /*0250*/  STG.E.64 desc[UR6][R2.64], R4 ;  /* 0x0000000402007986 */ /* 0x000fe2000c101b06 */
[----:B------:R-:W-:Y:S05]  /*0260*/  EXIT ;  /* 0x000000000000794d */ /* 0x000fea0003800000 */
.L_x_8:
        /* <DEDUP_REMOVED lines=9> */
.L_x_46:


//--------------------- .text._Z7Kernel3iPdS_S_   --------------------------
	.section	.text._Z7Kernel3iPdS_S_,"ax",@progbits
	.align	128
        .global         _Z7Kernel3iPdS_S_
        .type           _Z7Kernel3iPdS_S_,@function
        .size           _Z7Kernel3iPdS_S_,(.L_x_47 - _Z7Kernel3iPdS_S_)
        .other          _Z7Kernel3iPdS_S_,@"STO_CUDA_ENTRY STV_DEFAULT"
_Z7Kernel3iPdS_S_:
.text._Z7Kernel3iPdS_S_:
[----:B------:R-:W-:Y:S01]  /*0000*/  LDC R1, c[0x0][0x37c] ;  /* 0x0000df00ff017b82 */ /* 0x000fe20000000800 */
[----:B------:R-:W0:Y:S01]  /*0010*/  S2R R5, SR_CTAID.X ;  /* 0x0000000000057919 */ /* 0x000e220000002500 */
[----:B------:R-:W0:Y:S01]  /*0020*/  LDCU UR4, c[0x0][0x360] ;  /* 0x00006c00ff0477ac */ /* 0x000e220008000800 */
[----:B------:R-:W0:Y:S01]  /*0030*/  S2R R2, SR_TID.X ;  /* 0x0000000000027919 */ /* 0x000e220000002100 */
[----:B------:R-:W1:Y:S01]  /*0040*/  LDCU UR5, c[0x0][0x364] ;  /* 0x00006c80ff0577ac */ /* 0x000e620008000800 */
[----:B------:R-:W1:Y:S01]  /*0050*/  S2R R0, SR_CTAID.Y ;  /* 0x0000000000007919 */ /* 0x000e620000002600 */
[----:B------:R-:W2:Y:S01]  /*0060*/  LDCU UR6, c[0x0][0x380] ;  /* 0x00007000ff0677ac */ /* 0x000ea20008000800 */
[----:B------:R-:W1:Y:S01]  /*0070*/  S2R R13, SR_TID.Y ;  /* 0x00000000000d7919 */ /* 0x000e620000002200 */
[----:B0-----:R-:W-:-:S05]  /*0080*/  IMAD R5, R5, UR4, R2 ;  /* 0x0000000405057c24 */ /* 0x001fca000f8e0202 */
[----:B------:R-:W-:Y:S01]  /*0090*/  ISETP.GT.AND P0, PT, R5, 0x3ff, PT ;  /* 0x000003ff0500780c */ /* 0x000fe20003f04270 */
[----:B-1----:R-:W-:-:S05]  /*00a0*/  IMAD R0, R0, UR5, R13 ;  /* 0x0000000500007c24 */ /* 0x002fca000f8e020d */
[----:B--2---:R-:W-:-:S13]  /*00b0*/  ISETP.GE.OR P0, PT, R0, UR6, P0 ;  /* 0x0000000600007c0c */ /* 0x004fda0008706670 */
[----:B------:R-:W-:Y:S05]  /*00c0*/  @P0 EXIT ;  /* 0x000000000000094d */ /* 0x000fea0003800000 */
[----:B------:R-:W-:Y:S01]  /*00d0*/  ISETP.NE.AND P0, PT, R2, RZ, PT ;  /* 0x000000ff0200720c */ /* 0x000fe20003f05270 */
[----:B------:R-:W0:Y:S01]  /*00e0*/  LDCU.64 UR6, c[0x0][0x358] ;  /* 0x00006b00ff0677ac */ /* 0x000e220008000a00 */
[----:B------:R-:W1:Y:S08]  /*00f0*/  S2UR UR5, SR_CgaCtaId ;  /* 0x00000000000579c3 */ /* 0x000e700000008800 */
[----:B------:R-:W2:Y:S08]  /*0100*/  LDC.64 R2, c[0x0][0x398] ;  /* 0x0000e600ff027b82 */ /* 0x000eb00000000a00 */
[----:B------:R-:W3:Y:S08]  /*0110*/  @!P0 LDC.64 R6, c[0x0][0x388] ;  /* 0x0000e200ff068b82 */ /* 0x000ef00000000a00 */
[----:B------:R-:W4:Y:S01]  /*0120*/  LDC.64 R10, c[0x0][0x390] ;  /* 0x0000e400ff0a7b82 */ /* 0x000f220000000a00 */
[----:B---3--:R-:W-:-:S06]  /*0130*/  @!P0 IMAD.WIDE.U32 R6, R0, 0x8, R6 ;  /* 0x0000000800068825 */ /* 0x008fcc00078e0006 */
[----:B0-----:R-:W3:Y:S01]  /*0140*/  @!P0 LDG.E.64 R6, desc[UR6][R6.64] ;  /* 0x0000000606068981 */ /* 0x001ee2000c1e1b00 */
[----:B------:R-:W-:Y:S01]  /*0150*/  UMOV UR4, 0x400 ;  /* 0x0000040000047882 */ /* 0x000fe20000000000 */
[----:B------:R-:W-:Y:S01]  /*0160*/  LEA R9, R0, R5, 0xa ;  /* 0x0000000500097211 */ /* 0x000fe200078e50ff */
[----:B-1----:R-:W-:Y:S01]  /*0170*/  ULEA UR4, UR5, UR4, 0x18 ;  /* 0x0000000405047291 */ /* 0x002fe2000f8ec0ff */
[----:B----4-:R-:W-:-:S04]  /*0180*/  IMAD.WIDE R10, R5, 0x8, R10 ;  /* 0x00000008050a7825 */ /* 0x010fc800078e020a */
[----:B--2---:R-:W-:Y:S01]  /*0190*/  IMAD.WIDE R2, R9, 0x8, R2 ;  /* 0x0000000809027825 */ /* 0x004fe200078e0202 */
[----:B------:R-:W-:-:S04]  /*01a0*/  LEA R13, R13, UR4, 0x3 ;  /* 0x000000040d0d7c11 */ /* 0x000fc8000f8e18ff */
[----:B------:R-:W2:Y:S04]  /*01b0*/  LDG.E.64 R4, desc[UR6][R2.64] ;  /* 0x0000000602047981 */ /* 0x000ea8000c1e1b00 */
[----:B---3--:R-:W-:Y:S01]  /*01c0*/  @!P0 STS.64 [R13], R6 ;  /* 0x000000060d008388 */ /* 0x008fe20000000a00 */
[----:B------:R-:W-:Y:S06]  /*01d0*/  BAR.SYNC.DEFER_BLOCKING 0x0 ;  /* 0x0000000000007b1d */ /* 0x000fec0000010000 */
[----:B------:R-:W2:Y:S04]  /*01e0*/  LDG.E.64 R10, desc[UR6][R10.64] ;  /* 0x000000060a0a7981 */ /* 0x000ea8000c1e1b00 */
[----:B------:R-:W2:Y:S02]  /*01f0*/  LDS.64 R8, [R13] ;  /* 0x000000000d087984 */ /* 0x000ea40000000a00 */
[----:B--2---:R-:W-:-:S07]  /*0200*/  DFMA R4, -R8, R10, R4 ;  /* 0x0000000a0804722b */ /* 0x004fce0000000104 */
[----:B------:R-:W-:Y:S01]  /*0210*/  STG.E.64 desc[UR6][R2.64], R4 ;  /* 0x0000000402007986 */ /* 0x000fe2000c101b06 */
[----:B------:R-:W-:Y:S05]  /*0220*/  EXIT ;  /* 0x000000000000794d */ /* 0x000fea0003800000 */
.L_x_9:
        /* <DEDUP_REMOVED lines=13> */
.L_x_47:


//--------------------- .text._Z7kernel2diPdS_S_  --------------------------
	.section	.text._Z7kernel2diPdS_S_,"ax",@progbits
	.align	128
        .global         _Z7kernel2diPdS_S_
        .type           _Z7kernel2diPdS_S_,@function
        .size           _Z7kernel2diPdS_S_,(.L_x_42 - _Z7kernel2diPdS_S_)
        .other          _Z7kernel2diPdS_S_,@"STO_CUDA_ENTRY STV_DEFAULT"
_Z7kernel2diPdS_S_:
.text._Z7kernel2diPdS_S_:
[----:B------:R-:W-:Y:S01]  /*0000*/  LDC R1, c[0x0][0x37c] ;  /* 0x0000df00ff017b82 */ /* 0x000fe20000000800 */
[----:B------:R-:W0:Y:S01]  /*0010*/  S2R R0, SR_CTAID.X ;  /* 0x0000000000007919 */ /* 0x000e220000002500 */
[----:B------:R-:W0:Y:S01]  /*0020*/  LDCU UR4, c[0x0][0x360] ;  /* 0x00006c00ff0477ac */ /* 0x000e220008000800 */
[----:B------:R-:W-:Y:S01]  /*0030*/  BSSY.RECONVERGENT B0, `(.L_x_10) ;  /* 0x000000e000007945 */ /* 0x000fe20003800200 */
[----:B------:R-:W0:Y:S02]  /*0040*/  S2R R3, SR_TID.X ;  /* 0x0000000000037919 */ /* 0x000e240000002100 */
[----:B0-----:R-:W-:Y:S01]  /*0050*/  IMAD R0, R0, UR4, R3 ;  /* 0x0000000400007c24 */ /* 0x001fe2000f8e0203 */
[----:B------:R-:W0:Y:S04]  /*0060*/  LDCU.64 UR4, c[0x0][0x358] ;  /* 0x00006b00ff0477ac */ /* 0x000e280008000a00 */
[----:B------:R-:W-:-:S13]  /*0070*/  ISETP.NE.AND P0, PT, R0, RZ, PT ;  /* 0x000000ff0000720c */ /* 0x000fda0003f05270 */
[----:B------:R-:W1:Y:S01]  /*0080*/  @!P0 LDC R7, c[0x0][0x388] ;  /* 0x0000e200ff078b82 */ /* 0x000e620000000800 */
[----:B------:R-:W-:Y:S02]  /*0090*/  @!P0 IMAD.MOV.U32 R4, RZ, RZ, 0x0 ;  /* 0x00000000ff048424 */ /* 0x000fe400078e00ff */
[----:B------:R-:W-:-:S05]  /*00a0*/  @!P0 IMAD.MOV.U32 R5, RZ, RZ, -0x40100000 ;  /* 0xbff00000ff058424 */ /* 0x000fca00078e00ff */
[----:B------:R-:W1:Y:S02]  /*00b0*/  @!P0 LDC.64 R2, c[0x0][0x390] ;  /* 0x0000e400ff028b82 */ /* 0x000e640000000a00 */
[----:B-1----:R-:W-:-:S05]  /*00c0*/  @!P0 IMAD.WIDE R2, R7, 0x8, R2 ;  /* 0x0000000807028825 */ /* 0x002fca00078e0202 */
[----:B0-----:R0:W-:Y:S01]  /*00d0*/  @!P0 STG.E.64 desc[UR4][R2.64], R4 ;  /* 0x0000000402008986 */ /* 0x0011e2000c101b04 */
[----:B------:R-:W-:Y:S05]  /*00e0*/  @!P0 BRA `(.L_x_11) ;  /* 0x0000000000088947 */ /* 0x000fea0003800000 */
[----:B------:R-:W-:-:S13]  /*00f0*/  ISETP.GT.AND P0, PT, R0, 0x3ff, PT ;  /* 0x000003ff0000780c */ /* 0x000fda0003f04270 */
[----:B------:R-:W-:Y:S05]  /*0100*/  @P0 EXIT ;  /* 0x000000000000094d */ /* 0x000fea0003800000 */
.L_x_11:
[----:B------:R-:W-:Y:S05]  /*0110*/  BSYNC.RECONVERGENT B0 ;  /* 0x0000000000007941 */ /* 0x000fea0003800200 */
.L_x_10:
[----:B0-----:R-:W0:Y:S01]  /*0120*/  LDC R3, c[0x0][0x388] ;  /* 0x0000e200ff037b82 */ /* 0x001e220000000800 */
[----:B------:R-:W1:Y:S07]  /*0130*/  LDCU UR6, c[0x0][0x384] ;  /* 0x00007080ff0677ac */ /* 0x000e6e0008000800 */
[----:B------:R-:W2:Y:S08]  /*0140*/  LDC.64 R6, c[0x0][0x3a0] ;  /* 0x0000e800ff067b82 */ /* 0x000eb00000000a00 */
[----:B------:R-:W3:Y:S01]  /*0150*/  LDC.64 R8, c[0x0][0x380] ;  /* 0x0000e000ff087b82 */ /* 0x000ee20000000a00 */
[----:B0-----:R-:W-:-:S04]  /*0160*/  IMAD R3, R3, 0x400, R0 ;  /* 0x0000040003037824 */ /* 0x001fc800078e0200 */
[----:B--2---:R-:W-:-:S06]  /*0170*/  IMAD.WIDE R6, R3, 0x8, R6 ;  /* 0x0000000803067825 */ /* 0x004fcc00078e0206 */
[----:B------:R-:W2:Y:S01]  /*0180*/  LDG.E.64 R6, desc[UR4][R6.64] ;  /* 0x0000000406067981 */ /* 0x000ea2000c1e1b00 */
[----:B-1----:R-:W3:Y:S01]  /*0190*/  MUFU.RCP64H R3, UR6 ;  /* 0x0000000600037d08 */ /* 0x002ee20008001800 */
[----:B------:R-:W-:Y:S01]  /*01a0*/  IMAD.MOV.U32 R2, RZ, RZ, 0x1 ;  /* 0x00000001ff027424 */ /* 0x000fe200078e00ff */
[----:B------:R-:W-:Y:S05]  /*01b0*/  BSSY.RECONVERGENT B0, `(.L_x_12) ;  /* 0x000000f000007945 */ /* 0x000fea0003800200 */
[----:B---3--:R-:W-:-:S08]  /*01c0*/  DFMA R4, R2, -R8, 1 ;  /* 0x3ff000000204742b */ /* 0x008fd00000000808 */
[----:B------:R-:W-:-:S08]  /*01d0*/  DFMA R4, R4, R4, R4 ;  /* 0x000000040404722b */ /* 0x000fd00000000004 */
[----:B------:R-:W-:-:S08]  /*01e0*/  DFMA R4, R2, R4, R2 ;  /* 0x000000040204722b */ /* 0x000fd00000000002 */
[----:B------:R-:W-:-:S08]  /*01f0*/  DFMA R2, R4, -R8, 1 ;  /* 0x3ff000000402742b */ /* 0x000fd00000000808 */
[----:B------:R-:W-:-:S08]  /*0200*/  DFMA R2, R4, R2, R4 ;  /* 0x000000020402722b */ /* 0x000fd00000000004 */
[----:B--2---:R-:W-:Y:S01]  /*0210*/  DMUL R4, R6, R2 ;  /* 0x0000000206047228 */ /* 0x004fe20000000000 */
[----:B------:R-:W-:-:S07]  /*0220*/  FSETP.GEU.AND P1, PT, |R7|, 6.5827683646048100446e-37, PT ;  /* 0x036000000700780b */ /* 0x000fce0003f2e200 */
[----:B------:R-:W-:-:S08]  /*0230*/  DFMA R8, R4, -R8, R6 ;  /* 0x800000080408722b */ /* 0x000fd00000000006 */
[----:B------:R-:W-:-:S10]  /*0240*/  DFMA R2, R2, R8, R4 ;  /* 0x000000080202722b */ /* 0x000fd40000000004 */
[----:B------:R-:W-:-:S05]  /*0250*/  FFMA R4, RZ, UR6, R3 ;  /* 0x00000006ff047c23 */ /* 0x000fca0008000003 */
[----:B------:R-:W-:-:S13]  /*0260*/  FSETP.GT.AND P0, PT, |R4|, 1.469367938527859385e-39, PT ;  /* 0x001000000400780b */ /* 0x000fda0003f04200 */
[----:B------:R-:W-:Y:S05]  /*0270*/  @P0 BRA P1, `(.L_x_13) ;  /* 0x0000000000080947 */ /* 0x000fea0000800000 */
[----:B------:R-:W-:-:S07]  /*0280*/  MOV R10, 0x2a0 ;  /* 0x000002a0000a7802 */ /* 0x000fce0000000f00 */
[----:B------:R-:W-:Y:S05]  /*0290*/  CALL.REL.NOINC `($__internal_1_$__cuda_sm20_div_rn_f64_full) ;  /* 0x0000000000147944 */ /* 0x000fea0003c00000 */
.L_x_13:
[----:B------:R-:W-:Y:S05]  /*02a0*/  BSYNC.RECONVERGENT B0 ;  /* 0x0000000000007941 */ /* 0x000fea0003800200 */
.L_x_12:
[----:B------:R-:W0:Y:S02]  /*02b0*/  LDC.64 R4, c[0x0][0x398] ;  /* 0x0000e600ff047b82 */ /* 0x000e240000000a00 */
[----:B0-----:R-:W-:-:S05]  /*02c0*/  IMAD.WIDE R4, R0, 0x8, R4 ;  /* 0x0000000800047825 */ /* 0x001fca00078e0204 */
[----:B------:R-:W-:Y:S01]  /*02d0*/  STG.E.64 desc[UR4][R4.64], R2 ;  /* 0x0000000204007986 */ /* 0x000fe2000c101b04 */
[----:B------:R-:W-:Y:S05]  /*02e0*/  EXIT ;  /* 0x000000000000794d */ /* 0x000fea0003800000 */
        .weak           $__internal_1_$__cuda_sm20_div_rn_f64_full
        .type           $__internal_1_$__cuda_sm20_div_rn_f64_full,@function
        .size           $__internal_1_$__cuda_sm20_div_rn_f64_full,(.L_x_42 - $__internal_1_$__cuda_sm20_div_rn_f64_full)
$__internal_1_$__cuda_sm20_div_rn_f64_full:
        /* <DEDUP_REMOVED lines=63> */
.L_x_15:
        /* <DEDUP_REMOVED lines=17> */
.L_x_18:
[----:B------:R-:W-:Y:S01]  /*07f0*/  LOP3.LUT R13, R3, 0x80000, RZ, 0xfc, !PT ;  /* 0x00080000030d7812 */ /* 0x000fe200078efcff */
[----:B------:R-:W-:Y:S01]  /*0800*/  IMAD.MOV.U32 R12, RZ, RZ, R2 ;  /* 0x000000ffff0c7224 */ /* 0x000fe200078e0002 */
[----:B------:R-:W-:Y:S06]  /*0810*/  BRA `(.L_x_16) ;  /* 0x0000000000087947 */ /* 0x000fec0003800000 */
.L_x_17:
[----:B------:R-:W-:Y:S01]  /*0820*/  LOP3.LUT R13, R7, 0x80000, RZ, 0xfc, !PT ;  /* 0x00080000070d7812 */ /* 0x000fe200078efcff */
[----:B------:R-:W-:-:S07]  /*0830*/  IMAD.MOV.U32 R12, RZ, RZ, R6 ;  /* 0x000000ffff0c7224 */ /* 0x000fce00078e0006 */
.L_x_16:
[----:B------:R-:W-:Y:S05]  /*0840*/  BSYNC.RECONVERGENT B1 ;  /* 0x0000000000017941 */ /* 0x000fea0003800200 */
.L_x_14:
[----:B------:R-:W-:Y:S02]  /*0850*/  IMAD.MOV.U32 R11, RZ, RZ, 0x0 ;  /* 0x00000000ff0b7424 */ /* 0x000fe400078e00ff */
[----:B------:R-:W-:Y:S02]  /*0860*/  IMAD.MOV.U32 R2, RZ, RZ, R12 ;  /* 0x000000ffff027224 */ /* 0x000fe400078e000c */
[----:B------:R-:W-:Y:S01]  /*0870*/  IMAD.MOV.U32 R3, RZ, RZ, R13 ;  /* 0x000000ffff037224 */ /* 0x000fe200078e000d */
[----:B------:R-:W-:Y:S06]  /*0880*/  RET.REL.NODEC R10 `(_Z7kernel2diPdS_S_) ;  /* 0xfffffff40adc7950 */ /* 0x000fec0003c3ffff */
.L_x_19:
        /* <DEDUP_REMOVED lines=15> */
.L_x_42:


//--------------------- .text._Z9kernel1_0PdS_iS_i --------------------------
	.section	.text._Z9kernel1_0PdS_iS_i,"ax",@progbits
	.align	128
        .global         _Z9kernel1_0PdS_iS_i
        .type           _Z9kernel1_0PdS_iS_i,@function
        .size           _Z9kernel1_0PdS_iS_i,(.L_x_43 - _Z9kernel1_0PdS_iS_i)
        .other          _Z9kernel1_0PdS_iS_i,@"STO_CUDA_ENTRY STV_DEFAULT"
_Z9kernel1_0PdS_iS_i:
.text._Z9kernel1_0PdS_iS_i:
[----:B------:R-:W-:Y:S01]  /*0000*/  LDC R1, c[0x0][0x37c] ;  /* 0x0000df00ff017b82 */ /* 0x000fe20000000800 */
[----:B------:R-:W0:Y:S01]  /*0010*/  S2R R0, SR_CTAID.X ;  /* 0x0000000000007919 */ /* 0x000e220000002500 */
[----:B------:R-:W0:Y:S01]  /*0020*/  LDCU UR4, c[0x0][0x360] ;  /* 0x00006c00ff0477ac */ /* 0x000e220008000800 */
[----:B------:R-:W0:Y:S02]  /*0030*/  S2R R3, SR_TID.X ;  /* 0x0000000000037919 */ /* 0x000e240000002100 */
[----:B0-----:R-:W-:Y:S01]  /*0040*/  IMAD R0, R0, UR4, R3 ;  /* 0x0000000400007c24 */ /* 0x001fe2000f8e0203 */
[----:B------:R-:W0:Y:S03]  /*0050*/  LDCU.64 UR4, c[0x0][0x358] ;  /* 0x00006b00ff0477ac */ /* 0x000e260008000a00 */
[----:B------:R-:W-:-:S05]  /*0060*/  VIADD R2, R0, 0xffffffff ;  /* 0xffffffff00027836 */ /* 0x000fca0000000000 */
[----:B------:R-:W-:-:S13]  /*0070*/  ISETP.GT.U32.AND P0, PT, R2, 0x3fe, PT ;  /* 0x000003fe0200780c */ /* 0x000fda0003f04070 */
[----:B0-----:R-:W-:Y:S05]  /*0080*/  @P0 BRA `(.L_x_20) ;  /* 0x0000000000a40947 */ /* 0x001fea0003800000 */
[----:B------:R-:W0:Y:S01]  /*0090*/  LDC.64 R8, c[0x0][0x398] ;  /* 0x0000e600ff087b82 */ /* 0x000e220000000a00 */
[----:B------:R-:W1:Y:S01]  /*00a0*/  LDCU UR6, c[0x0][0x390] ;  /* 0x00007200ff0677ac */ /* 0x000e620008000800 */
[----:B------:R-:W-:-:S06]  /*00b0*/  IMAD.SHL.U32 R11, R0, 0x400, RZ ;  /* 0x00000400000b7824 */ /* 0x000fcc00078e00ff */
[----:B------:R-:W2:Y:S01]  /*00c0*/  LDC.64 R2, c[0x0][0x388] ;  /* 0x0000e200ff027b82 */ /* 0x000ea20000000a00 */
[----:B-1----:R-:W-:-:S04]  /*00d0*/  VIADD R5, R11, UR6 ;  /* 0x000000060b057c36 */ /* 0x002fc80008000000 */
[----:B0-----:R-:W-:-:S06]  /*00e0*/  IMAD.WIDE R4, R5, 0x8, R8 ;  /* 0x0000000805047825 */ /* 0x001fcc00078e0208 */
[----:B------:R-:W3:Y:S01]  /*00f0*/  LDG.E.64 R4, desc[UR4][R4.64] ;  /* 0x0000000404047981 */ /* 0x000ee2000c1e1b00 */
[----:B------:R-:W-:Y:S01]  /*0100*/  BSSY.RECONVERGENT B0, `(.L_x_21) ;  /* 0x000001d000007945 */ /* 0x000fe20003800200 */
[----:B--2---:R-:W-:-:S04]  /*0110*/  IMAD.WIDE.U32 R2, R0, 0x8, R2 ;  /* 0x0000000800027825 */ /* 0x004fc800078e0002 */
[----:B------:R-:W-:Y:S02]  /*0120*/  IMAD.MOV.U32 R6, RZ, RZ, -0x1 ;  /* 0xffffffffff067424 */ /* 0x000fe400078e00ff */
[----:B------:R-:W-:Y:S01]  /*0130*/  IMAD.MOV.U32 R7, RZ, RZ, 0x7fefffff ;  /* 0x7fefffffff077424 */ /* 0x000fe200078e00ff */
[----:B---3--:R0:W-:Y:S01]  /*0140*/  STG.E.64 desc[UR4][R2.64], R4 ;  /* 0x0000000402007986 */ /* 0x0081e2000c101b04 */
[----:B------:R-:W-:-:S14]  /*0150*/  DSETP.GT.AND P0, PT, R4, RZ, PT ;  /* 0x000000ff0400722a */ /* 0x000fdc0003f04000 */
[----:B0-----:R-:W-:Y:S05]  /*0160*/  @!P0 BRA `(.L_x_22) ;  /* 0x0000000000588947 */ /* 0x001fea0003800000 */
[----:B------:R-:W-:-:S06]  /*0170*/  IMAD.WIDE.U32 R6, R11, 0x8, R8 ;  /* 0x000000080b067825 */ /* 0x000fcc00078e0008 */
[----:B------:R-:W2:Y:S01]  /*0180*/  LDG.E.64 R6, desc[UR4][R6.64] ;  /* 0x0000000406067981 */ /* 0x000ea2000c1e1b00 */
[----:B------:R-:W0:Y:S01]  /*0190*/  MUFU.RCP64H R3, R5 ;  /* 0x0000000500037308 */ /* 0x000e220000001800 */
[----:B------:R-:W-:Y:S01]  /*01a0*/  IMAD.MOV.U32 R2, RZ, RZ, 0x1 ;  /* 0x00000001ff027424 */ /* 0x000fe200078e00ff */
[----:B------:R-:W-:Y:S05]  /*01b0*/  BSSY.RECONVERGENT B1, `(.L_x_23) ;  /* 0x000000f000017945 */ /* 0x000fea0003800200 */
[----:B0-----:R-:W-:-:S08]  /*01c0*/  DFMA R8, -R4, R2, 1 ;  /* 0x3ff000000408742b */ /* 0x001fd00000000102 */
[----:B------:R-:W-:-:S08]  /*01d0*/  DFMA R8, R8, R8, R8 ;  /* 0x000000080808722b */ /* 0x000fd00000000008 */
[----:B------:R-:W-:-:S08]  /*01e0*/  DFMA R8, R2, R8, R2 ;  /* 0x000000080208722b */ /* 0x000fd00000000002 */
[----:B------:R-:W-:-:S08]  /*01f0*/  DFMA R2, -R4, R8, 1 ;  /* 0x3ff000000402742b */ /* 0x000fd00000000108 */
[----:B------:R-:W-:-:S08]  /*0200*/  DFMA R2, R8, R2, R8 ;  /* 0x000000020802722b */ /* 0x000fd00000000008 */
[----:B--2---:R-:W-:Y:S01]  /*0210*/  DMUL R8, R6, R2 ;  /* 0x0000000206087228 */ /* 0x004fe20000000000 */
[----:B------:R-:W-:-:S07]  /*0220*/  FSETP.GEU.AND P1, PT, |R7|, 6.5827683646048100446e-37, PT ;  /* 0x036000000700780b */ /* 0x000fce0003f2e200 */
[----:B------:R-:W-:-:S08]  /*0230*/  DFMA R10, -R4, R8, R6 ;  /* 0x00000008040a722b */ /* 0x000fd00000000106 */
[----:B------:R-:W-:-:S10]  /*0240*/  DFMA R2, R2, R10, R8 ;  /* 0x0000000a0202722b */ /* 0x000fd40000000008 */
[----:B------:R-:W-:-:S05]  /*0250*/  FFMA R8, RZ, R5, R3 ;  /* 0x00000005ff087223 */ /* 0x000fca0000000003 */
[----:B------:R-:W-:-:S13]  /*0260*/  FSETP.GT.AND P0, PT, |R8|, 1.469367938527859385e-39, PT ;  /* 0x001000000800780b */ /* 0x000fda0003f04200 */
[----:B------:R-:W-:Y:S05]  /*0270*/  @P0 BRA P1, `(.L_x_24) ;  /* 0x0000000000080947 */ /* 0x000fea0000800000 */
[----:B------:R-:W-:-:S07]  /*0280*/  MOV R10, 0x2a0 ;  /* 0x000002a0000a7802 */ /* 0x000fce0000000f00 */
[----:B------:R-:W-:Y:S05]  /*0290*/  CALL.REL.NOINC `($__internal_2_$__cuda_sm20_div_rn_f64_full) ;  /* 0x0000000000587944 */ /* 0x000fea0003c00000 */
.L_x_24:
[----:B------:R-:W-:Y:S05]  /*02a0*/  BSYNC.RECONVERGENT B1 ;  /* 0x0000000000017941 */ /* 0x000fea0003800200 */
.L_x_23:
[----:B------:R-:W-:Y:S02]  /*02b0*/  IMAD.MOV.U32 R6, RZ, RZ, R2 ;  /* 0x000000ffff067224 */ /* 0x000fe400078e0002 */
[----:B------:R-:W-:-:S07]  /*02c0*/  IMAD.MOV.U32 R7, RZ, RZ, R3 ;  /* 0x000000ffff077224 */ /* 0x000fce00078e0003 */
.L_x_22:
[----:B------:R-:W-:Y:S05]  /*02d0*/  BSYNC.RECONVERGENT B0 ;  /* 0x0000000000007941 */ /* 0x000fea0003800200 */
.L_x_21:
[----:B------:R-:W0:Y:S02]  /*02e0*/  LDC.64 R2, c[0x0][0x380] ;  /* 0x0000e000ff027b82 */ /* 0x000e240000000a00 */
[----:B0-----:R-:W-:-:S05]  /*02f0*/  IMAD.WIDE.U32 R2, R0, 0x8, R2 ;  /* 0x0000000800027825 */ /* 0x001fca00078e0002 */
[----:B------:R-:W-:Y:S01]  /*0300*/  STG.E.64 desc[UR4][R2.64], R6 ;  /* 0x0000000602007986 */ /* 0x000fe2000c101b04 */
[----:B------:R-:W-:Y:S05]  /*0310*/  EXIT ;  /* 0x000000000000794d */ /* 0x000fea0003800000 */
.L_x_20:
[----:B------:R-:W0:Y:S01]  /*0320*/  LDC.64 R2, c[0x0][0x398] ;  /* 0x0000e600ff027b82 */ /* 0x000e220000000a00 */
[----:B------:R-:W1:Y:S07]  /*0330*/  LDCU UR6, c[0x0][0x390] ;  /* 0x00007200ff0677ac */ /* 0x000e6e0008000800 */
[----:B------:R-:W2:Y:S01]  /*0340*/  LDC.64 R6, c[0x0][0x380] ;  /* 0x0000e000ff067b82 */ /* 0x000ea20000000a00 */
[----:B-1----:R-:W-:-:S05]  /*0350*/  LEA R5, R0, UR6, 0xa ;  /* 0x0000000600057c11 */ /* 0x002fca000f8e50ff */
[----:B0-----:R-:W-:Y:S02]  /*0360*/  IMAD.WIDE R2, R5, 0x8, R2 ;  /* 0x0000000805027825 */ /* 0x001fe400078e0202 */
[----:B------:R-:W0:Y:S04]  /*0370*/  LDC.64 R4, c[0x0][0x388] ;  /* 0x0000e200ff047b82 */ /* 0x000e280000000a00 */
[----:B------:R-:W3:Y:S01]  /*0380*/  LDG.E.64 R2, desc[UR4][R2.64] ;  /* 0x0000000402027981 */ /* 0x000ee2000c1e1b00 */
[----:B------:R-:W-:Y:S02]  /*0390*/  IMAD.MOV.U32 R8, RZ, RZ, -0x1 ;  /* 0xffffffffff087424 */ /* 0x000fe400078e00ff */
[----:B--2---:R-:W-:-:S04]  /*03a0*/  IMAD.WIDE R6, R0, 0x8, R6 ;  /* 0x0000000800067825 */ /* 0x004fc800078e0206 */
[----:B------:R-:W-:Y:S02]  /*03b0*/  IMAD.MOV.U32 R9, RZ, RZ, 0x7fefffff ;  /* 0x7fefffffff097424 */ /* 0x000fe400078e00ff */
[----:B0-----:R-:W-:-:S05]  /*03c0*/  IMAD.WIDE R4, R0, 0x8, R4 ;  /* 0x0000000800047825 */ /* 0x001fca00078e0204 */
[----:B---3--:R-:W-:Y:S04]  /*03d0*/  STG.E.64 desc[UR4][R4.64], R2 ;  /* 0x0000000204007986 */ /* 0x008fe8000c101b04 */
[----:B------:R-:W-:Y:S01]  /*03e0*/  STG.E.64 desc[UR4][R6.64], R8 ;  /* 0x0000000806007986 */ /* 0x000fe2000c101b04 */
[----:B------:R-:W-:Y:S05]  /*03f0*/  EXIT ;  /* 0x000000000000794d */ /* 0x000fea0003800000 */
        .weak           $__internal_2_$__cuda_sm20_div_rn_f64_full
        .type           $__internal_2_$__cuda_sm20_div_rn_f64_full,@function
        .size           $__internal_2_$__cuda_sm20_div_rn_f64_full,(.L_x_43 - $__internal_2_$__cuda_sm20_div_rn_f64_full)
$__internal_2_$__cuda_sm20_div_rn_f64_full:
[C---:B------:R-:W-:Y:S01]  /*0400*/  FSETP.GEU.AND P0, PT, |R5|.reuse, 1.469367938527859385e-39, PT ;  /* 0x001000000500780b */ /* 0x040fe20003f0e200 */
[----:B------:R-:W-:Y:S01]  /*0410*/  IMAD.MOV.U32 R16, RZ, RZ, 0x1 ;  /* 0x00000001ff107424 */ /* 0x000fe200078e00ff */
[----:B------:R-:W-:Y:S01]  /*0420*/  LOP3.LUT R2, R5, 0x800fffff, RZ, 0xc0, !PT ;  /* 0x800fffff05027812 */ /* 0x000fe200078ec0ff */
[----:B------:R-:W-:Y:S01]  /*0430*/  BSSY.RECONVERGENT B2, `(.L_x_25) ;  /* 0x0000055000027945 */ /* 0x000fe20003800200 */
[C---:B------:R-:W-:Y:S02]  /*0440*/  FSETP.GEU.AND P2, PT, |R7|.reuse, 1.469367938527859385e-39, PT ;  /* 0x001000000700780b */ /* 0x040fe40003f4e200 */
[----:B------:R-:W-:Y:S01]  /*0450*/  LOP3.LUT R3, R2, 0x3ff00000, RZ, 0xfc, !PT ;  /* 0x3ff0000002037812 */ /* 0x000fe200078efcff */
[----:B------:R-:W-:Y:S01]  /*0460*/  IMAD.MOV.U32 R2, RZ, RZ, R4 ;  /* 0x000000ffff027224 */ /* 0x000fe200078e0004 */
[----:B------:R-:W-:Y:S02]  /*0470*/  LOP3.LUT R11, R7, 0x7ff00000, RZ, 0xc0, !PT ;  /* 0x7ff00000070b7812 */ /* 0x000fe400078ec0ff */
[----:B------:R-:W-:-:S03]  /*0480*/  LOP3.LUT R14, R5, 0x7ff00000, RZ, 0xc0, !PT ;  /* 0x7ff00000050e7812 */ /* 0x000fc600078ec0ff */
[----:B------:R-:W-:Y:S01]  /*0490*/  @!P0 DMUL R2, R4, 8.98846567431157953865e+307 ;  /* 0x7fe0000004028828 */ /* 0x000fe20000000000 */
[----:B------:R-:W-:-:S03]  /*04a0*/  ISETP.GE.U32.AND P1, PT, R11, R14, PT ;  /* 0x0000000e0b00720c */ /* 0x000fc60003f26070 */
[----:B------:R-:W-:Y:S01]  /*04b0*/  @!P2 LOP3.LUT R12, R5, 0x7ff00000, RZ, 0xc0, !PT ;  /* 0x7ff00000050ca812 */ /* 0x000fe200078ec0ff */
[----:B------:R-:W-:Y:S01]  /*04c0*/  @!P2 IMAD.MOV.U32 R18, RZ, RZ, RZ ;  /* 0x000000ffff12a224 */ /* 0x000fe200078e00ff */
[----:B------:R-:W0:Y:S02]  /*04d0*/  MUFU.RCP64H R17, R3 ;  /* 0x0000000300117308 */ /* 0x000e240000001800 */
[----:B------:R-:W-:Y:S01]  /*04e0*/  @!P2 ISETP.GE.U32.AND P3, PT, R11, R12, PT ;  /* 0x0000000c0b00a20c */ /* 0x000fe20003f66070 */
[----:B------:R-:W-:-:S05]  /*04f0*/  IMAD.MOV.U32 R12, RZ, RZ, 0x1ca00000 ;  /* 0x1ca00000ff0c7424 */ /* 0x000fca00078e00ff */
[----:B------:R-:W-:-:S04]  /*0500*/  @!P2 SEL R13, R12, 0x63400000, !P3 ;  /* 0x634000000c0da807 */ /* 0x000fc80005800000 */
[----:B------:R-:W-:-:S04]  /*0510*/  @!P2 LOP3.LUT R13, R13, 0x80000000, R7, 0xf8, !PT ;  /* 0x800000000d0da812 */ /* 0x000fc800078ef807 */
[----:B------:R-:W-:Y:S01]  /*0520*/  @!P2 LOP3.LUT R19, R13, 0x100000, RZ, 0xfc, !PT ;  /* 0x001000000d13a812 */ /* 0x000fe200078efcff */
[----:B0-----:R-:W-:-:S08]  /*0530*/  DFMA R8, R16, -R2, 1 ;  /* 0x3ff000001008742b */ /* 0x001fd00000000802 */
[----:B------:R-:W-:-:S08]  /*0540*/  DFMA R8, R8, R8, R8 ;  /* 0x000000080808722b */ /* 0x000fd00000000008 */
[----:B------:R-:W-:Y:S01]  /*0550*/  DFMA R16, R16, R8, R16 ;  /* 0x000000081010722b */ /* 0x000fe20000000010 */
[----:B------:R-:W-:Y:S01]  /*0560*/  SEL R9, R12, 0x63400000, !P1 ;  /* 0x634000000c097807 */ /* 0x000fe20004800000 */
[----:B------:R-:W-:-:S03]  /*0570*/  IMAD.MOV.U32 R8, RZ, RZ, R6 ;  /* 0x000000ffff087224 */ /* 0x000fc600078e0006 */
[----:B------:R-:W-:-:S03]  /*0580*/  LOP3.LUT R9, R9, 0x800fffff, R7, 0xf8, !PT ;  /* 0x800fffff09097812 */ /* 0x000fc600078ef807 */
[----:B------:R-:W-:-:S03]  /*0590*/  DFMA R20, R16, -R2, 1 ;  /* 0x3ff000001014742b */ /* 0x000fc60000000802 */
[----:B------:R-:W-:-:S05]  /*05a0*/  @!P2 DFMA R8, R8, 2, -R18 ;  /* 0x400000000808a82b */ /* 0x000fca0000000812 */
[----:B------:R-:W-:Y:S01]  /*05b0*/  DFMA R16, R16, R20, R16 ;  /* 0x000000141010722b */ /* 0x000fe20000000010 */
[----:B------:R-:W-:Y:S02]  /*05c0*/  IMAD.MOV.U32 R21, RZ, RZ, R11 ;  /* 0x000000ffff157224 */ /* 0x000fe400078e000b */
[----:B------:R-:W-:Y:S01]  /*05d0*/  IMAD.MOV.U32 R20, RZ, RZ, R14 ;  /* 0x000000ffff147224 */ /* 0x000fe200078e000e */
[----:B------:R-:W-:Y:S02]  /*05e0*/  @!P0 LOP3.LUT R20, R3, 0x7ff00000, RZ, 0xc0, !PT ;  /* 0x7ff0000003148812 */ /* 0x000fe400078ec0ff */
[----:B------:R-:W-:Y:S02]  /*05f0*/  @!P2 LOP3.LUT R21, R9, 0x7ff00000, RZ, 0xc0, !PT ;  /* 0x7ff000000915a812 */ /* 0x000fe400078ec0ff */
[----:B------:R-:W-:Y:S01]  /*0600*/  DMUL R18, R16, R8 ;  /* 0x0000000810127228 */ /* 0x000fe20000000000 */
[----:B------:R-:W-:Y:S02]  /*0610*/  VIADD R22, R20, 0xffffffff ;  /* 0xffffffff14167836 */ /* 0x000fe40000000000 */
[----:B------:R-:W-:-:S05]  /*0620*/  VIADD R13, R21, 0xffffffff ;  /* 0xffffffff150d7836 */ /* 0x000fca0000000000 */
[----:B------:R-:W-:Y:S01]  /*0630*/  DFMA R14, R18, -R2, R8 ;  /* 0x80000002120e722b */ /* 0x000fe20000000008 */
[----:B------:R-:W-:-:S04]  /*0640*/  ISETP.GT.U32.AND P0, PT, R13, 0x7feffffe, PT ;  /* 0x7feffffe0d00780c */ /* 0x000fc80003f04070 */
[----:B------:R-:W-:-:S03]  /*0650*/  ISETP.GT.U32.OR P0, PT, R22, 0x7feffffe, P0 ;  /* 0x7feffffe1600780c */ /* 0x000fc60000704470 */
[----:B------:R-:W-:-:S10]  /*0660*/  DFMA R14, R16, R14, R18 ;  /* 0x0000000e100e722b */ /* 0x000fd40000000012 */
[----:B------:R-:W-:Y:S05]  /*0670*/  @P0 BRA `(.L_x_26) ;  /* 0x00000000006c0947 */ /* 0x000fea0003800000 */
[----:B------:R-:W-:-:S04]  /*0680*/  LOP3.LUT R16, R5, 0x7ff00000, RZ, 0xc0, !PT ;  /* 0x7ff0000005107812 */ /* 0x000fc800078ec0ff */
[CC--:B------:R-:W-:Y:S02]  /*0690*/  VIADDMNMX R6, R11.reuse, -R16.reuse, 0xb9600000, !PT ;  /* 0xb96000000b067446 */ /* 0x0c0fe40007800910 */
[----:B------:R-:W-:Y:S02]  /*06a0*/  ISETP.GE.U32.AND P0, PT, R11, R16, PT ;  /* 0x000000100b00720c */ /* 0x000fe40003f06070 */
[----:B------:R-:W-:Y:S02]  /*06b0*/  VIMNMX R6, PT, PT, R6, 0x46a00000, PT ;  /* 0x46a0000006067848 */ /* 0x000fe40003fe0100 */
[----:B------:R-:W-:-:S05]  /*06c0*/  SEL R11, R12, 0x63400000, !P0 ;  /* 0x634000000c0b7807 */ /* 0x000fca0004000000 */
[----:B------:R-:W-:Y:S02]  /*06d0*/  IMAD.IADD R11, R6, 0x1, -R11 ;  /* 0x00000001060b7824 */ /* 0x000fe400078e0a0b */
[----:B------:R-:W-:Y:S02]  /*06e0*/  IMAD.MOV.U32 R6, RZ, RZ, RZ ;  /* 0x000000ffff067224 */ /* 0x000fe400078e00ff */
        /* <DEDUP_REMOVED lines=20> */
.L_x_26:
[----:B------:R-:W-:-:S14]  /*0830*/  DSETP.NAN.AND P0, PT, R6, R6, PT ;  /* 0x000000060600722a */ /* 0x000fdc0003f08000 */
[----:B------:R-:W-:Y:S05]  /*0840*/  @P0 BRA `(.L_x_28) ;  /* 0x0000000000440947 */ /* 0x000fea0003800000 */
[----:B------:R-:W-:-:S14]  /*0850*/  DSETP.NAN.AND P0, PT, R4, R4, PT ;  /* 0x000000040400722a */ /* 0x000fdc0003f08000 */
        /* <DEDUP_REMOVED lines=13> */
.L_x_29:
[----:B------:R-:W-:Y:S01]  /*0930*/  LOP3.LUT R13, R5, 0x80000, RZ, 0xfc, !PT ;  /* 0x00080000050d7812 */ /* 0x000fe200078efcff */
[----:B------:R-:W-:Y:S01]  /*0940*/  IMAD.MOV.U32 R12, RZ, RZ, R4 ;  /* 0x000000ffff0c7224 */ /* 0x000fe200078e0004 */
[----:B------:R-:W-:Y:S06]  /*0950*/  BRA `(.L_x_27) ;  /* 0x0000000000087947 */ /* 0x000fec0003800000 */
.L_x_28:
[----:B------:R-:W-:Y:S01]  /*0960*/  LOP3.LUT R13, R7, 0x80000, RZ, 0xfc, !PT ;  /* 0x00080000070d7812 */ /* 0x000fe200078efcff */
[----:B------:R-:W-:-:S07]  /*0970*/  IMAD.MOV.U32 R12, RZ, RZ, R6 ;  /* 0x000000ffff0c7224 */ /* 0x000fce00078e0006 */
.L_x_27:
[----:B------:R-:W-:Y:S05]  /*0980*/  BSYNC.RECONVERGENT B2 ;  /* 0x0000000000027941 */ /* 0x000fea0003800200 */
.L_x_25:
[----:B------:R-:W-:Y:S02]  /*0990*/  IMAD.MOV.U32 R11, RZ, RZ, 0x0 ;  /* 0x00000000ff0b7424 */ /* 0x000fe400078e00ff */
[----:B------:R-:W-:Y:S02]  /*09a0*/  IMAD.MOV.U32 R2, RZ, RZ, R12 ;  /* 0x000000ffff027224 */ /* 0x000fe400078e000c */
[----:B------:R-:W-:Y:S01]  /*09b0*/  IMAD.MOV.U32 R3, RZ, RZ, R13 ;  /* 0x000000ffff037224 */ /* 0x000fe200078e000d */
[----:B------:R-:W-:Y:S06]  /*09c0*/  RET.REL.NODEC R10 `(_Z9kernel1_0PdS_iS_i) ;  /* 0xfffffff40a8c7950 */ /* 0x000fec0003c3ffff */
.L_x_30:
        /* <DEDUP_REMOVED lines=11> */
.L_x_43:


//--------------------- .text._Z7kernel1PdS_iS_i  --------------------------
	.section	.text._Z7kernel1PdS_iS_i,"ax",@progbits
	.align	128
        .global         _Z7kernel1PdS_iS_i
        .type           _Z7kernel1PdS_iS_i,@function
        .size           _Z7kernel1PdS_iS_i,(.L_x_44 - _Z7kernel1PdS_iS_i)
        .other          _Z7kernel1PdS_iS_i,@"STO_CUDA_ENTRY STV_DEFAULT"
_Z7kernel1PdS_iS_i:
.text._Z7kernel1PdS_iS_i:
[----:B------:R-:W-:Y:S01]  /*0000*/  LDC R1, c[0x0][0x37c] ;  /* 0x0000df00ff017b82 */ /* 0x000fe20000000800 */
[----:B------:R-:W0:Y:S01]  /*0010*/  S2R R0, SR_CTAID.X ;  /* 0x0000000000007919 */ /* 0x000e220000002500 */
[----:B------:R-:W0:Y:S01]  /*0020*/  LDCU UR4, c[0x0][0x360] ;  /* 0x00006c00ff0477ac */ /* 0x000e220008000800 */
[----:B------:R-:W0:Y:S02]  /*0030*/  S2R R3, SR_TID.X ;  /* 0x0000000000037919 */ /* 0x000e240000002100 */
[----:B0-----:R-:W-:-:S05]  /*0040*/  IMAD R0, R0, UR4, R3 ;  /* 0x0000000400007c24 */ /* 0x001fca000f8e0203 */
[----:B------:R-:W-:-:S13]  /*0050*/  ISETP.GT.AND P0, PT, R0, 0x3ff, PT ;  /* 0x000003ff0000780c */ /* 0x000fda0003f04270 */
[----:B------:R-:W-:Y:S05]  /*0060*/  @P0 EXIT ;  /* 0x000000000000094d */ /* 0x000fea0003800000 */
[----:B------:R-:W0:Y:S01]  /*0070*/  LDC.64 R8, c[0x0][0x398] ;  /* 0x0000e600ff087b82 */ /* 0x000e220000000a00 */
[----:B------:R-:W1:Y:S01]  /*0080*/  LDCU UR6, c[0x0][0x390] ;  /* 0x00007200ff0677ac */ /* 0x000e620008000800 */
[----:B------:R-:W-:Y:S01]  /*0090*/  IMAD.SHL.U32 R11, R0, 0x400, RZ ;  /* 0x00000400000b7824 */ /* 0x000fe200078e00ff */
[----:B------:R-:W2:Y:S05]  /*00a0*/  LDCU.64 UR4, c[0x0][0x358] ;  /* 0x00006b00ff0477ac */ /* 0x000eaa0008000a00 */
[----:B------:R-:W3:Y:S01]  /*00b0*/  LDC.64 R2, c[0x0][0x388] ;  /* 0x0000e200ff027b82 */ /* 0x000ee20000000a00 */
[----:B-1----:R-:W-:-:S04]  /*00c0*/  VIADD R5, R11, UR6 ;  /* 0x000000060b057c36 */ /* 0x002fc80008000000 */
[----:B0-----:R-:W-:-:S06]  /*00d0*/  IMAD.WIDE R4, R5, 0x8, R8 ;  /* 0x0000000805047825 */ /* 0x001fcc00078e0208 */
[----:B--2---:R-:W2:Y:S01]  /*00e0*/  LDG.E.64 R4, desc[UR4][R4.64] ;  /* 0x0000000404047981 */ /* 0x004ea2000c1e1b00 */
[----:B------:R-:W-:Y:S01]  /*00f0*/  BSSY.RECONVERGENT B0, `(.L_x_31) ;  /* 0x000001d000007945 */ /* 0x000fe20003800200 */
[----:B---3--:R-:W-:-:S04]  /*0100*/  IMAD.WIDE R2, R0, 0x8, R2 ;  /* 0x0000000800027825 */ /* 0x008fc800078e0202 */
[----:B------:R-:W-:Y:S02]  /*0110*/  IMAD.MOV.U32 R6, RZ, RZ, -0x1 ;  /* 0xffffffffff067424 */ /* 0x000fe400078e00ff */
[----:B------:R-:W-:Y:S01]  /*0120*/  IMAD.MOV.U32 R7, RZ, RZ, 0x7fefffff ;  /* 0x7fefffffff077424 */ /* 0x000fe200078e00ff */
[----:B--2---:R0:W-:Y:S01]  /*0130*/  STG.E.64 desc[UR4][R2.64], R4 ;  /* 0x0000000402007986 */ /* 0x0041e2000c101b04 */
[----:B------:R-:W-:-:S14]  /*0140*/  DSETP.GT.AND P0, PT, R4, RZ, PT ;  /* 0x000000ff0400722a */ /* 0x000fdc0003f04000 */
[----:B0-----:R-:W-:Y:S05]  /*0150*/  @!P0 BRA `(.L_x_32) ;  /* 0x0000000000588947 */ /* 0x001fea0003800000 */
[----:B------:R-:W-:-:S06]  /*0160*/  IMAD.WIDE R6, R11, 0x8, R8 ;  /* 0x000000080b067825 */ /* 0x000fcc00078e0208 */
        /* <DEDUP_REMOVED lines=17> */
[----:B------:R-:W-:Y:S05]  /*0280*/  CALL.REL.NOINC `($__internal_3_$__cuda_sm20_div_rn_f64_full) ;  /* 0x0000000000207944 */ /* 0x000fea0003c00000 */
.L_x_34:
[----:B------:R-:W-:Y:S05]  /*0290*/  BSYNC.RECONVERGENT B1 ;  /* 0x0000000000017941 */ /* 0x000fea0003800200 */
.L_x_33:
[----:B------:R-:W-:Y:S02]  /*02a0*/  IMAD.MOV.U32 R6, RZ, RZ, R2 ;  /* 0x000000ffff067224 */ /* 0x000fe400078e0002 */
[----:B------:R-:W-:-:S07]  /*02b0*/  IMAD.MOV.U32 R7, RZ, RZ, R3 ;  /* 0x000000ffff077224 */ /* 0x000fce00078e0003 */
.L_x_32:
[----:B------:R-:W-:Y:S05]  /*02c0*/  BSYNC.RECONVERGENT B0 ;  /* 0x0000000000007941 */ /* 0x000fea0003800200 */
.L_x_31:
[----:B------:R-:W0:Y:S02]  /*02d0*/  LDC.64 R2, c[0x0][0x380] ;  /* 0x0000e000ff027b82 */ /* 0x000e240000000a00 */
[----:B0-----:R-:W-:-:S05]  /*02e0*/  IMAD.WIDE R2, R0, 0x8, R2 ;  /* 0x0000000800027825 */ /* 0x001fca00078e0202 */
[----:B------:R-:W-:Y:S01]  /*02f0*/  STG.E.64 desc[UR4][R2.64], R6 ;  /* 0x0000000602007986 */ /* 0x000fe2000c101b04 */
[----:B------:R-:W-:Y:S05]  /*0300*/  EXIT ;  /* 0x000000000000794d */ /* 0x000fea0003800000 */
        .weak           $__internal_3_$__cuda_sm20_div_rn_f64_full
        .type           $__internal_3_$__cuda_sm20_div_rn_f64_full,@function
        .size           $__internal_3_$__cuda_sm20_div_rn_f64_full,(.L_x_44 - $__internal_3_$__cuda_sm20_div_rn_f64_full)
$__internal_3_$__cuda_sm20_div_rn_f64_full:
        /* <DEDUP_REMOVED lines=67> */
.L_x_36:
        /* <DEDUP_REMOVED lines=16> */
.L_x_39:
[----:B------:R-:W-:Y:S01]  /*0840*/  LOP3.LUT R13, R5, 0x80000, RZ, 0xfc, !PT ;  /* 0x00080000050d7812 */ /* 0x000fe200078efcff */
[----:B------:R-:W-:Y:S01]  /*0850*/  IMAD.MOV.U32 R12, RZ, RZ, R4 ;  /* 0x000000ffff0c7224 */ /* 0x000fe200078e0004 */
[----:B------:R-:W-:Y:S06]  /*0860*/  BRA `(.L_x_37) ;  /* 0x0000000000087947 */ /* 0x000fec0003800000 */
.L_x_38:
[----:B------:R-:W-:Y:S01]  /*0870*/  LOP3.LUT R13, R7, 0x80000, RZ, 0xfc, !PT ;  /* 0x00080000070d7812 */ /* 0x000fe200078efcff */
[----:B------:R-:W-:-:S07]  /*0880*/  IMAD.MOV.U32 R12, RZ, RZ, R6 ;  /* 0x000000ffff0c7224 */ /* 0x000fce00078e0006 */
.L_x_37:
[----:B------:R-:W-:Y:S05]  /*0890*/  BSYNC.RECONVERGENT B2 ;  /* 0x0000000000027941 */ /* 0x000fea0003800200 */
.L_x_35:
[----:B------:R-:W-:Y:S02]  /*08a0*/  IMAD.MOV.U32 R11, RZ, RZ, 0x0 ;  /* 0x00000000ff0b7424 */ /* 0x000fe400078e00ff */
[----:B------:R-:W-:Y:S02]  /*08b0*/  IMAD.MOV.U32 R2, RZ, RZ, R12 ;  /* 0x000000ffff027224 */ /* 0x000fe400078e000c */
[----:B------:R-:W-:Y:S01]  /*08c0*/  IMAD.MOV.U32 R3, RZ, RZ, R13 ;  /* 0x000000ffff037224 */ /* 0x000fe200078e000d */
[----:B------:R-:W-:Y:S06]  /*08d0*/  RET.REL.NODEC R10 `(_Z7kernel1PdS_iS_i) ;  /* 0xfffffff40ac87950 */ /* 0x000fec0003c3ffff */
.L_x_40:
        /* <DEDUP_REMOVED lines=10> */
.L_x_44:


//--------------------- .nv.shared.reserved.0     --------------------------
	.section	.nv.shared.reserved.0,"aw",@nobits
	.weak		__nv_reservedSMEM_offset_0_alias
	.size		__nv_reservedSMEM_offset_0_alias, 0, 64
	.other		__nv_reservedSMEM_offset_0_alias,@"STO_CUDA_RESERVED_SHARED STV_DEFAULT"
__nv_reservedSMEM_offset_0_alias:
	.zero		0
	.zero		64


//--------------------- .nv.shared._Z9Kernel3_0iPdS_S_ --------------------------
	.section	.nv.shared._Z9Kernel3_0iPdS_S_,"aw",@nobits
	.sectionflags	@""
	.align	8
.nv.shared._Z9Kernel3_0iPdS_S_:
	.zero		1280


//--------------------- .nv.shared._Z7Kernel3iPdS_S_ --------------------------
	.section	.nv.shared._Z7Kernel3iPdS_S_,"aw",@nobits
	.sectionflags	@""
	.align	8
.nv.shared._Z7Kernel3iPdS_S_:
	.zero		1280


//--------------------- .nv.constant0._Z7Kernel4iidPdS_ --------------------------
	.section	.nv.constant0._Z7Kernel4iidPdS_,"a",@progbits
	.sectionflags	@""
	.align	4
.nv.constant0._Z7Kernel4iidPdS_:
	.zero		928


//--------------------- .nv.constant0._Z9Kernel3_0iPdS_S_ --------------------------
	.section	.nv.constant0._Z9Kernel3_0iPdS_S_,"a",@progbits
	.sectionflags	@""
	.align	4
.nv.constant0._Z9Kernel3_0iPdS_S_:
	.zero		928


//--------------------- .nv.constant0._Z7Kernel3iPdS_S_ --------------------------
	.section	.nv.constant0._Z7Kernel3iPdS_S_,"a",@progbits
	.sectionflags	@""
	.align	4
.nv.constant0._Z7Kernel3iPdS_S_:
	.zero		928


//--------------------- .nv.constant0._Z7kernel2diPdS_S_ --------------------------
	.section	.nv.constant0._Z7kernel2diPdS_S_,"a",@progbits
	.sectionflags	@""
	.align	4
.nv.constant0._Z7kernel2diPdS_S_:
	.zero		936


//--------------------- .nv.constant0._Z9kernel1_0PdS_iS_i --------------------------
	.section	.nv.constant0._Z9kernel1_0PdS_iS_i,"a",@progbits
	.sectionflags	@""
	.align	4
.nv.constant0._Z9kernel1_0PdS_iS_i:
	.zero		932


//--------------------- .nv.constant0._Z7kernel1PdS_iS_i --------------------------
	.section	.nv.constant0._Z7kernel1PdS_iS_i,"a",@progbits
	.sectionflags	@""
	.align	4
.nv.constant0._Z7kernel1PdS_iS_i:
	.zero		932


//--------------------- SYMBOLS --------------------------

	.type		.nv.reservedSmem.offset0,@object
	.size		.nv.reservedSmem.offset0,0x4
	.type		.nv.reservedSmem.cap,@object
	.size		.nv.reservedSmem.cap,0x4
